//
// Generated by NVIDIA NVVM Compiler
//
// Compiler Build ID: CL-36424714
// Cuda compilation tools, release 13.0, V13.0.88
// Based on NVVM 20.0.0
//

.version 9.0
.target sm_100
.address_size 64

	// .globl	_Z11matrix_initPfjj

.visible .entry _Z11matrix_initPfjj(
	.param .u64 .ptr .align 1 _Z11matrix_initPfjj_param_0,
	.param .u32 _Z11matrix_initPfjj_param_1,
	.param .u32 _Z11matrix_initPfjj_param_2
)
{
	.reg .pred 	%p<8>;
	.reg .b32 	%r<29>;
	.reg .b64 	%rd<14>;

	ld.param.u64 	%rd8, [_Z11matrix_initPfjj_param_0];
	ld.param.u32 	%r12, [_Z11matrix_initPfjj_param_1];
	ld.param.u32 	%r13, [_Z11matrix_initPfjj_param_2];
	cvta.to.global.u64 	%rd1, %rd8;
	mov.u32 	%r14, %tid.x;
	mov.u32 	%r15, %ctaid.x;
	mov.u32 	%r16, %ntid.x;
	mad.lo.s32 	%r17, %r15, %r16, %r14;
	mul.lo.s32 	%r1, %r12, %r17;
	setp.eq.s32 	%p1, %r12, 0;
	setp.ge.u32 	%p2, %r1, %r13;
	or.pred  	%p3, %p1, %p2;
	@%p3 bra 	$L__BB0_7;
	not.b32 	%r19, %r1;
	add.s32 	%r20, %r13, %r19;
	add.s32 	%r21, %r12, -1;
	min.u32 	%r22, %r20, %r21;
	add.s32 	%r2, %r22, 1;
	and.b32  	%r3, %r2, 3;
	setp.lt.u32 	%p4, %r22, 3;
	mov.b32 	%r27, 0;
	@%p4 bra 	$L__BB0_4;
	and.b32  	%r27, %r2, -4;
	neg.s32 	%r26, %r27;
	mul.wide.u32 	%rd9, %r1, 4;
	add.s64 	%rd10, %rd9, %rd1;
	add.s64 	%rd12, %rd10, 8;
$L__BB0_3:
	mov.b32 	%r23, 0;
	st.global.u32 	[%rd12+-8], %r23;
	st.global.u32 	[%rd12+-4], %r23;
	st.global.u32 	[%rd12], %r23;
	st.global.u32 	[%rd12+4], %r23;
	add.s32 	%r26, %r26, 4;
	add.s64 	%rd12, %rd12, 16;
	setp.ne.s32 	%p5, %r26, 0;
	@%p5 bra 	$L__BB0_3;
$L__BB0_4:
	setp.eq.s32 	%p6, %r3, 0;
	@%p6 bra 	$L__BB0_7;
	add.s32 	%r24, %r27, %r1;
	mul.wide.u32 	%rd11, %r24, 4;
	add.s64 	%rd13, %rd1, %rd11;
	neg.s32 	%r28, %r3;
$L__BB0_6:
	.pragma "nounroll";
	mov.b32 	%r25, 0;
	st.global.u32 	[%rd13], %r25;
	add.s64 	%rd13, %rd13, 4;
	add.s32 	%r28, %r28, 1;
	setp.ne.s32 	%p7, %r28, 0;
	@%p7 bra 	$L__BB0_6;
$L__BB0_7:
	ret;

}
	// .globl	_Z12hit_the_drumPfii
.visible .entry _Z12hit_the_drumPfii(
	.param .u64 .ptr .align 1 _Z12hit_the_drumPfii_param_0,
	.param .u32 _Z12hit_the_drumPfii_param_1,
	.param .u32 _Z12hit_the_drumPfii_param_2
)
{
	.reg .b32 	%r<6>;
	.reg .b64 	%rd<5>;

	ld.param.u64 	%rd1, [_Z12hit_the_drumPfii_param_0];
	ld.param.u32 	%r1, [_Z12hit_the_drumPfii_param_1];
	ld.param.u32 	%r2, [_Z12hit_the_drumPfii_param_2];
	cvta.to.global.u64 	%rd2, %rd1;
	shl.b32 	%r3, %r2, 2;
	add.s32 	%r4, %r3, %r1;
	mul.wide.s32 	%rd3, %r4, 4;
	add.s64 	%rd4, %rd2, %rd3;
	mov.b32 	%r5, 1065353216;
	st.global.u32 	[%rd4], %r5;
	ret;

}
	// .globl	_Z8simulatePfS_S_jj
.visible .entry _Z8simulatePfS_S_jj(
	.param .u64 .ptr .align 1 _Z8simulatePfS_S_jj_param_0,
	.param .u64 .ptr .align 1 _Z8simulatePfS_S_jj_param_1,
	.param .u64 .ptr .align 1 _Z8simulatePfS_S_jj_param_2,
	.param .u32 _Z8simulatePfS_S_jj_param_3,
	.param .u32 _Z8simulatePfS_S_jj_param_4
)
{
	.reg .pred 	%p<16>;
	.reg .b32 	%r<36>;
	.reg .b32 	%f<40>;
	.reg .b64 	%rd<33>;
	.reg .b64 	%fd<22>;

	ld.param.u64 	%rd5, [_Z8simulatePfS_S_jj_param_0];
	ld.param.u64 	%rd6, [_Z8simulatePfS_S_jj_param_1];
	ld.param.u64 	%rd7, [_Z8simulatePfS_S_jj_param_2];
	ld.param.u32 	%r9, [_Z8simulatePfS_S_jj_param_3];
	ld.param.u32 	%r10, [_Z8simulatePfS_S_jj_param_4];
	cvta.to.global.u64 	%rd1, %rd5;
	cvta.to.global.u64 	%rd2, %rd7;
	cvta.to.global.u64 	%rd3, %rd6;
	mov.u32 	%r11, %tid.x;
	mov.u32 	%r12, %ctaid.x;
	mov.u32 	%r13, %ntid.x;
	mad.lo.s32 	%r14, %r12, %r13, %r11;
	mul.lo.s32 	%r1, %r9, %r14;
	setp.eq.s32 	%p1, %r9, 0;
	setp.ge.u32 	%p2, %r1, %r10;
	or.pred  	%p3, %p1, %p2;
	@%p3 bra 	$L__BB2_17;
	not.b32 	%r16, %r1;
	add.s32 	%r17, %r10, %r16;
	add.s32 	%r18, %r9, -1;
	min.u32 	%r2, %r17, %r18;
	setp.eq.s32 	%p4, %r2, 0;
	mov.b32 	%r35, 0;
	@%p4 bra 	$L__BB2_12;
	add.s32 	%r20, %r2, 1;
	and.b32  	%r35, %r20, -2;
	mov.b32 	%r34, 0;
	cvt.u64.u32 	%rd17, %r1;
$L__BB2_3:
	add.s32 	%r5, %r34, %r1;
	add.s32 	%r21, %r5, -5;
	setp.gt.u32 	%p5, %r21, 6;
	mul.wide.u32 	%rd8, %r5, 4;
	add.s64 	%rd4, %rd3, %rd8;
	@%p5 bra 	$L__BB2_7;
	and.b32  	%r22, %r5, 3;
	setp.eq.s32 	%p6, %r22, 0;
	@%p6 bra 	$L__BB2_7;
	setp.eq.s32 	%p7, %r22, 3;
	@%p7 bra 	$L__BB2_7;
	add.s32 	%r23, %r5, -1;
	mul.wide.u32 	%rd9, %r23, 4;
	add.s64 	%rd10, %rd3, %rd9;
	ld.global.f32 	%f1, [%rd10];
	ld.global.f32 	%f2, [%rd4+4];
	add.f32 	%f3, %f1, %f2;
	add.s32 	%r24, %r5, -4;
	mul.wide.u32 	%rd11, %r24, 4;
	add.s64 	%rd12, %rd3, %rd11;
	ld.global.f32 	%f4, [%rd12];
	add.f32 	%f5, %f3, %f4;
	ld.global.f32 	%f6, [%rd4+16];
	add.f32 	%f7, %f5, %f6;
	ld.global.f32 	%f8, [%rd4];
	fma.rn.f32 	%f9, %f8, 0fC0800000, %f7;
	cvt.f64.f32 	%fd1, %f9;
	add.f32 	%f10, %f8, %f8;
	cvt.f64.f32 	%fd2, %f10;
	fma.rn.f64 	%fd3, %fd1, 0d3FE0000000000000, %fd2;
	add.s64 	%rd14, %rd2, %rd8;
	ld.global.f32 	%f11, [%rd14];
	cvt.f64.f32 	%fd4, %f11;
	fma.rn.f64 	%fd5, %fd4, 0dBFEFFE5C91D14E3C, %fd3;
	cvt.rn.f32.f64 	%f12, %fd5;
	add.s64 	%rd15, %rd1, %rd8;
	cvt.f64.f32 	%fd6, %f12;
	div.rn.f64 	%fd7, %fd6, 0d3FF000D1B71758E2;
	cvt.rn.f32.f64 	%f13, %fd7;
	st.global.f32 	[%rd15], %f13;
$L__BB2_7:
	add.s32 	%r25, %r5, -4;
	setp.gt.u32 	%p8, %r25, 6;
	@%p8 bra 	$L__BB2_11;
	add.s32 	%r27, %r5, 1;
	and.b32  	%r26, %r27, 3;
	setp.eq.s32 	%p9, %r26, 0;
	@%p9 bra 	$L__BB2_11;
	setp.eq.s32 	%p10, %r26, 3;
	@%p10 bra 	$L__BB2_11;
	ld.global.f32 	%f14, [%rd4];
	cvt.u64.u32 	%rd16, %r34;
	add.s64 	%rd18, %rd16, %rd17;
	shl.b64 	%rd19, %rd18, 2;
	add.s64 	%rd20, %rd19, %rd3;
	ld.global.f32 	%f15, [%rd20+8];
	add.f32 	%f16, %f14, %f15;
	add.s32 	%r28, %r5, -3;
	mul.wide.u32 	%rd21, %r28, 4;
	add.s64 	%rd22, %rd3, %rd21;
	ld.global.f32 	%f17, [%rd22];
	add.f32 	%f18, %f16, %f17;
	ld.global.f32 	%f19, [%rd20+20];
	add.f32 	%f20, %f18, %f19;
	ld.global.f32 	%f21, [%rd20+4];
	fma.rn.f32 	%f22, %f21, 0fC0800000, %f20;
	cvt.f64.f32 	%fd8, %f22;
	add.f32 	%f23, %f21, %f21;
	cvt.f64.f32 	%fd9, %f23;
	fma.rn.f64 	%fd10, %fd8, 0d3FE0000000000000, %fd9;
	add.s64 	%rd23, %rd2, %rd19;
	ld.global.f32 	%f24, [%rd23+4];
	cvt.f64.f32 	%fd11, %f24;
	fma.rn.f64 	%fd12, %fd11, 0dBFEFFE5C91D14E3C, %fd10;
	cvt.rn.f32.f64 	%f25, %fd12;
	add.s64 	%rd24, %rd1, %rd19;
	cvt.f64.f32 	%fd13, %f25;
	div.rn.f64 	%fd14, %fd13, 0d3FF000D1B71758E2;
	cvt.rn.f32.f64 	%f26, %fd14;
	st.global.f32 	[%rd24+4], %f26;
$L__BB2_11:
	add.s32 	%r34, %r34, 2;
	setp.ne.s32 	%p11, %r34, %r35;
	@%p11 bra 	$L__BB2_3;
$L__BB2_12:
	and.b32  	%r29, %r2, 1;
	setp.eq.b32 	%p12, %r29, 1;
	@%p12 bra 	$L__BB2_17;
	add.s32 	%r8, %r35, %r1;
	add.s32 	%r30, %r8, -5;
	setp.gt.u32 	%p13, %r30, 6;
	@%p13 bra 	$L__BB2_17;
	and.b32  	%r31, %r8, 3;
	setp.eq.s32 	%p14, %r31, 0;
	@%p14 bra 	$L__BB2_17;
	setp.eq.s32 	%p15, %r31, 3;
	@%p15 bra 	$L__BB2_17;
	add.s32 	%r32, %r8, -1;
	mul.wide.u32 	%rd25, %r32, 4;
	add.s64 	%rd26, %rd3, %rd25;
	ld.global.f32 	%f27, [%rd26];
	mul.wide.u32 	%rd27, %r8, 4;
	add.s64 	%rd28, %rd3, %rd27;
	ld.global.f32 	%f28, [%rd28+4];
	add.f32 	%f29, %f27, %f28;
	add.s32 	%r33, %r8, -4;
	mul.wide.u32 	%rd29, %r33, 4;
	add.s64 	%rd30, %rd3, %rd29;
	ld.global.f32 	%f30, [%rd30];
	add.f32 	%f31, %f29, %f30;
	ld.global.f32 	%f32, [%rd28+16];
	add.f32 	%f33, %f31, %f32;
	ld.global.f32 	%f34, [%rd28];
	fma.rn.f32 	%f35, %f34, 0fC0800000, %f33;
	cvt.f64.f32 	%fd15, %f35;
	add.f32 	%f36, %f34, %f34;
	cvt.f64.f32 	%fd16, %f36;
	fma.rn.f64 	%fd17, %fd15, 0d3FE0000000000000, %fd16;
	add.s64 	%rd31, %rd2, %rd27;
	ld.global.f32 	%f37, [%rd31];
	cvt.f64.f32 	%fd18, %f37;
	fma.rn.f64 	%fd19, %fd18, 0dBFEFFE5C91D14E3C, %fd17;
	cvt.rn.f32.f64 	%f38, %fd19;
	add.s64 	%rd32, %rd1, %rd27;
	cvt.f64.f32 	%fd20, %f38;
	div.rn.f64 	%fd21, %fd20, 0d3FF000D1B71758E2;
	cvt.rn.f32.f64 	%f39, %fd21;
	st.global.f32 	[%rd32], %f39;
$L__BB2_17:
	ret;

}
	// .globl	_Z14simulate_sidesPfjj
.visible .entry _Z14simulate_sidesPfjj(
	.param .u64 .ptr .align 1 _Z14simulate_sidesPfjj_param_0,
	.param .u32 _Z14simulate_sidesPfjj_param_1,
	.param .u32 _Z14simulate_sidesPfjj_param_2
)
{
	.reg .pred 	%p<38>;
	.reg .b32 	%r<67>;
	.reg .b32 	%f<41>;
	.reg .b64 	%rd<31>;

	ld.param.u64 	%rd8, [_Z14simulate_sidesPfjj_param_0];
	ld.param.u32 	%r22, [_Z14simulate_sidesPfjj_param_1];
	ld.param.u32 	%r23, [_Z14simulate_sidesPfjj_param_2];
	cvta.to.global.u64 	%rd1, %rd8;
	mov.u32 	%r24, %tid.x;
	mov.u32 	%r25, %ctaid.x;
	mov.u32 	%r26, %ntid.x;
	mad.lo.s32 	%r27, %r25, %r26, %r24;
	mul.lo.s32 	%r1, %r22, %r27;
	setp.eq.s32 	%p1, %r22, 0;
	setp.ge.u32 	%p2, %r1, %r23;
	or.pred  	%p3, %p1, %p2;
	@%p3 bra 	$L__BB3_57;
	not.b32 	%r29, %r1;
	add.s32 	%r30, %r23, %r29;
	add.s32 	%r31, %r22, -1;
	min.u32 	%r32, %r30, %r31;
	add.s32 	%r2, %r32, 1;
	and.b32  	%r3, %r2, 3;
	setp.lt.u32 	%p4, %r32, 3;
	mov.b32 	%r64, 0;
	@%p4 bra 	$L__BB3_44;
	and.b32  	%r64, %r2, -4;
	add.s32 	%r34, %r1, 1;
	and.b32  	%r5, %r34, 3;
	and.b32  	%r6, %r1, 3;
	xor.b32  	%r7, %r6, 2;
	add.s32 	%r35, %r1, -1;
	and.b32  	%r8, %r35, 3;
	mov.b32 	%r63, 0;
	cvt.u64.u32 	%rd13, %r1;
$L__BB3_3:
	add.s32 	%r36, %r63, %r1;
	mul.wide.u32 	%rd9, %r36, 4;
	add.s64 	%rd2, %rd1, %rd9;
	add.s32 	%r37, %r36, -1;
	mul.wide.u32 	%rd10, %r37, 4;
	add.s64 	%rd3, %rd1, %rd10;
	setp.gt.u32 	%p5, %r36, 15;
	@%p5 bra 	$L__BB3_5;
	mov.b32 	%r38, 1;
	shl.b32 	%r39, %r38, %r36;
	and.b32  	%r40, %r39, 36873;
	setp.ne.s32 	%p6, %r40, 0;
	@%p6 bra 	$L__BB3_13;
$L__BB3_5:
	setp.eq.s32 	%p7, %r6, 3;
	@%p7 bra 	$L__BB3_8;
	setp.ne.s32 	%p8, %r6, 0;
	@%p8 bra 	$L__BB3_9;
	ld.global.f32 	%f3, [%rd2+4];
	mul.f32 	%f4, %f3, 0f3F400000;
	st.global.f32 	[%rd2], %f4;
	bra.uni 	$L__BB3_13;
$L__BB3_8:
	ld.global.f32 	%f1, [%rd3];
	mul.f32 	%f2, %f1, 0f3F400000;
	st.global.f32 	[%rd2], %f2;
	bra.uni 	$L__BB3_13;
$L__BB3_9:
	setp.gt.u32 	%p9, %r36, 3;
	@%p9 bra 	$L__BB3_11;
	ld.global.f32 	%f7, [%rd2+16];
	mul.f32 	%f8, %f7, 0f3F400000;
	st.global.f32 	[%rd2], %f8;
	bra.uni 	$L__BB3_13;
$L__BB3_11:
	setp.lt.u32 	%p10, %r36, 12;
	@%p10 bra 	$L__BB3_13;
	add.s32 	%r41, %r36, -4;
	mul.wide.u32 	%rd11, %r41, 4;
	add.s64 	%rd12, %rd1, %rd11;
	ld.global.f32 	%f5, [%rd12];
	mul.f32 	%f6, %f5, 0f3F400000;
	st.global.f32 	[%rd2], %f6;
$L__BB3_13:
	add.s32 	%r42, %r36, 1;
	cvt.u64.u32 	%rd14, %r63;
	add.s64 	%rd15, %rd14, %rd13;
	shl.b64 	%rd16, %rd15, 2;
	add.s64 	%rd4, %rd1, %rd16;
	setp.gt.u32 	%p11, %r42, 15;
	@%p11 bra 	$L__BB3_15;
	mov.b32 	%r43, 1;
	shl.b32 	%r44, %r43, %r42;
	and.b32  	%r45, %r44, 36873;
	setp.ne.s32 	%p12, %r45, 0;
	@%p12 bra 	$L__BB3_23;
$L__BB3_15:
	setp.eq.s32 	%p13, %r5, 0;
	@%p13 bra 	$L__BB3_18;
	setp.ne.s32 	%p14, %r5, 3;
	@%p14 bra 	$L__BB3_19;
	ld.global.f32 	%f9, [%rd2];
	mul.f32 	%f10, %f9, 0f3F400000;
	st.global.f32 	[%rd4+4], %f10;
	bra.uni 	$L__BB3_23;
$L__BB3_18:
	ld.global.f32 	%f11, [%rd4+8];
	mul.f32 	%f12, %f11, 0f3F400000;
	st.global.f32 	[%rd4+4], %f12;
	bra.uni 	$L__BB3_23;
$L__BB3_19:
	setp.lt.u32 	%p15, %r42, 4;
	@%p15 bra 	$L__BB3_22;
	setp.lt.u32 	%p16, %r42, 12;
	@%p16 bra 	$L__BB3_23;
	add.s32 	%r46, %r36, -3;
	mul.wide.u32 	%rd17, %r46, 4;
	add.s64 	%rd18, %rd1, %rd17;
	ld.global.f32 	%f13, [%rd18];
	mul.f32 	%f14, %f13, 0f3F400000;
	st.global.f32 	[%rd4+4], %f14;
	bra.uni 	$L__BB3_23;
$L__BB3_22:
	ld.global.f32 	%f15, [%rd4+20];
	mul.f32 	%f16, %f15, 0f3F400000;
	st.global.f32 	[%rd4+4], %f16;
$L__BB3_23:
	add.s32 	%r47, %r36, 2;
	setp.gt.u32 	%p17, %r47, 15;
	@%p17 bra 	$L__BB3_25;
	mov.b32 	%r48, 1;
	shl.b32 	%r49, %r48, %r47;
	and.b32  	%r50, %r49, 36873;
	setp.ne.s32 	%p18, %r50, 0;
	@%p18 bra 	$L__BB3_33;
$L__BB3_25:
	setp.eq.s32 	%p19, %r7, 0;
	@%p19 bra 	$L__BB3_28;
	setp.ne.s32 	%p20, %r7, 3;
	@%p20 bra 	$L__BB3_29;
	mul.wide.u32 	%rd19, %r42, 4;
	add.s64 	%rd20, %rd1, %rd19;
	ld.global.f32 	%f17, [%rd20];
	mul.f32 	%f18, %f17, 0f3F400000;
	st.global.f32 	[%rd4+8], %f18;
	bra.uni 	$L__BB3_33;
$L__BB3_28:
	ld.global.f32 	%f19, [%rd4+12];
	mul.f32 	%f20, %f19, 0f3F400000;
	st.global.f32 	[%rd4+8], %f20;
	bra.uni 	$L__BB3_33;
$L__BB3_29:
	setp.lt.u32 	%p21, %r47, 4;
	@%p21 bra 	$L__BB3_32;
	setp.lt.u32 	%p22, %r47, 12;
	@%p22 bra 	$L__BB3_33;
	add.s32 	%r51, %r36, -2;
	mul.wide.u32 	%rd21, %r51, 4;
	add.s64 	%rd22, %rd1, %rd21;
	ld.global.f32 	%f21, [%rd22];
	mul.f32 	%f22, %f21, 0f3F400000;
	st.global.f32 	[%rd4+8], %f22;
	bra.uni 	$L__BB3_33;
$L__BB3_32:
	ld.global.f32 	%f23, [%rd4+24];
	mul.f32 	%f24, %f23, 0f3F400000;
	st.global.f32 	[%rd4+8], %f24;
$L__BB3_33:
	add.s32 	%r52, %r36, 3;
	setp.gt.u32 	%p23, %r52, 15;
	@%p23 bra 	$L__BB3_35;
	mov.b32 	%r53, 1;
	shl.b32 	%r54, %r53, %r52;
	and.b32  	%r55, %r54, 36873;
	setp.ne.s32 	%p24, %r55, 0;
	@%p24 bra 	$L__BB3_43;
$L__BB3_35:
	setp.eq.s32 	%p25, %r8, 0;
	@%p25 bra 	$L__BB3_38;
	setp.ne.s32 	%p26, %r8, 3;
	@%p26 bra 	$L__BB3_39;
	mul.wide.u32 	%rd23, %r47, 4;
	add.s64 	%rd24, %rd1, %rd23;
	ld.global.f32 	%f25, [%rd24];
	mul.f32 	%f26, %f25, 0f3F400000;
	st.global.f32 	[%rd4+12], %f26;
	bra.uni 	$L__BB3_43;
$L__BB3_38:
	ld.global.f32 	%f27, [%rd4+16];
	mul.f32 	%f28, %f27, 0f3F400000;
	st.global.f32 	[%rd4+12], %f28;
	bra.uni 	$L__BB3_43;
$L__BB3_39:
	setp.lt.u32 	%p27, %r52, 4;
	@%p27 bra 	$L__BB3_42;
	setp.lt.u32 	%p28, %r52, 12;
	@%p28 bra 	$L__BB3_43;
	ld.global.f32 	%f29, [%rd3];
	mul.f32 	%f30, %f29, 0f3F400000;
	st.global.f32 	[%rd4+12], %f30;
	bra.uni 	$L__BB3_43;
$L__BB3_42:
	ld.global.f32 	%f31, [%rd4+28];
	mul.f32 	%f32, %f31, 0f3F400000;
	st.global.f32 	[%rd4+12], %f32;
$L__BB3_43:
	add.s32 	%r63, %r63, 4;
	setp.ne.s32 	%p29, %r63, %r64;
	@%p29 bra 	$L__BB3_3;
$L__BB3_44:
	setp.eq.s32 	%p30, %r3, 0;
	@%p30 bra 	$L__BB3_57;
	add.s32 	%r56, %r64, %r1;
	mul.wide.u32 	%rd25, %r56, 4;
	add.s64 	%rd30, %rd1, %rd25;
	add.s32 	%r66, %r56, -1;
	neg.s32 	%r65, %r3;
$L__BB3_46:
	.pragma "nounroll";
	mov.u32 	%r19, %r66;
	add.s32 	%r66, %r19, 1;
	setp.gt.u32 	%p31, %r66, 15;
	@%p31 bra 	$L__BB3_48;
	mov.b32 	%r58, 1;
	shl.b32 	%r59, %r58, %r66;
	and.b32  	%r60, %r59, 36873;
	setp.ne.s32 	%p32, %r60, 0;
	@%p32 bra 	$L__BB3_56;
$L__BB3_48:
	and.b32  	%r61, %r66, 3;
	setp.eq.s32 	%p33, %r61, 0;
	@%p33 bra 	$L__BB3_51;
	setp.ne.s32 	%p34, %r61, 3;
	@%p34 bra 	$L__BB3_52;
	mul.wide.u32 	%rd26, %r19, 4;
	add.s64 	%rd27, %rd1, %rd26;
	ld.global.f32 	%f33, [%rd27];
	mul.f32 	%f34, %f33, 0f3F400000;
	st.global.f32 	[%rd30], %f34;
	bra.uni 	$L__BB3_56;
$L__BB3_51:
	ld.global.f32 	%f35, [%rd30+4];
	mul.f32 	%f36, %f35, 0f3F400000;
	st.global.f32 	[%rd30], %f36;
	bra.uni 	$L__BB3_56;
$L__BB3_52:
	setp.lt.u32 	%p35, %r66, 4;
	@%p35 bra 	$L__BB3_55;
	setp.lt.u32 	%p36, %r66, 12;
	@%p36 bra 	$L__BB3_56;
	add.s32 	%r62, %r19, -3;
	mul.wide.u32 	%rd28, %r62, 4;
	add.s64 	%rd29, %rd1, %rd28;
	ld.global.f32 	%f37, [%rd29];
	mul.f32 	%f38, %f37, 0f3F400000;
	st.global.f32 	[%rd30], %f38;
	bra.uni 	$L__BB3_56;
$L__BB3_55:
	ld.global.f32 	%f39, [%rd30+16];
	mul.f32 	%f40, %f39, 0f3F400000;
	st.global.f32 	[%rd30], %f40;
$L__BB3_56:
	add.s64 	%rd30, %rd30, 4;
	add.s32 	%r65, %r65, 1;
	setp.ne.s32 	%p37, %r65, 0;
	@%p37 bra 	$L__BB3_46;
$L__BB3_57:
	ret;

}
	// .globl	_Z16simulate_cornersPfjj
.visible .entry _Z16simulate_cornersPfjj(
	.param .u64 .ptr .align 1 _Z16simulate_cornersPfjj_param_0,
	.param .u32 _Z16simulate_cornersPfjj_param_1,
	.param .u32 _Z16simulate_cornersPfjj_param_2
)
{
	.reg .pred 	%p<27>;
	.reg .b32 	%r<36>;
	.reg .b32 	%f<25>;
	.reg .b64 	%rd<20>;

	ld.param.u64 	%rd6, [_Z16simulate_cornersPfjj_param_0];
	ld.param.u32 	%r15, [_Z16simulate_cornersPfjj_param_1];
	ld.param.u32 	%r16, [_Z16simulate_cornersPfjj_param_2];
	cvta.to.global.u64 	%rd1, %rd6;
	mov.u32 	%r17, %tid.x;
	mov.u32 	%r18, %ctaid.x;
	mov.u32 	%r19, %ntid.x;
	mad.lo.s32 	%r20, %r18, %r19, %r17;
	mul.lo.s32 	%r1, %r15, %r20;
	setp.eq.s32 	%p1, %r15, 0;
	setp.ge.u32 	%p2, %r1, %r16;
	or.pred  	%p3, %p1, %p2;
	@%p3 bra 	$L__BB4_38;
	not.b32 	%r22, %r1;
	add.s32 	%r23, %r16, %r22;
	add.s32 	%r24, %r15, -1;
	min.u32 	%r25, %r23, %r24;
	add.s32 	%r2, %r25, 1;
	and.b32  	%r3, %r2, 3;
	setp.lt.u32 	%p4, %r25, 3;
	mov.b32 	%r33, 0;
	@%p4 bra 	$L__BB4_27;
	and.b32  	%r33, %r2, -4;
	mov.b32 	%r32, 0;
$L__BB4_3:
	add.s32 	%r6, %r32, %r1;
	mul.wide.u32 	%rd7, %r6, 4;
	add.s64 	%rd2, %rd1, %rd7;
	setp.gt.s32 	%p5, %r6, 11;
	@%p5 bra 	$L__BB4_7;
	setp.eq.s32 	%p8, %r6, 0;
	@%p8 bra 	$L__BB4_10;
	setp.eq.s32 	%p9, %r6, 3;
	@%p9 bra 	$L__BB4_6;
	bra.uni 	$L__BB4_11;
$L__BB4_6:
	ld.global.f32 	%f3, [%rd1+8];
	mul.f32 	%f4, %f3, 0f3F400000;
	st.global.f32 	[%rd1+12], %f4;
	bra.uni 	$L__BB4_11;
$L__BB4_7:
	setp.eq.s32 	%p6, %r6, 12;
	@%p6 bra 	$L__BB4_9;
	setp.eq.s32 	%p7, %r6, 15;
	@%p7 bra 	$L__BB4_9;
	bra.uni 	$L__BB4_11;
$L__BB4_9:
	add.s32 	%r27, %r6, -4;
	mul.wide.u32 	%rd8, %r27, 4;
	add.s64 	%rd9, %rd1, %rd8;
	ld.global.f32 	%f1, [%rd9];
	mul.f32 	%f2, %f1, 0f3F400000;
	st.global.f32 	[%rd2], %f2;
	bra.uni 	$L__BB4_11;
$L__BB4_10:
	ld.global.f32 	%f5, [%rd1+4];
	mul.f32 	%f6, %f5, 0f3F400000;
	st.global.f32 	[%rd1], %f6;
$L__BB4_11:
	setp.eq.s32 	%p10, %r6, 2;
	@%p10 bra 	$L__BB4_15;
	setp.eq.s32 	%p11, %r6, 14;
	@%p11 bra 	$L__BB4_14;
	setp.ne.s32 	%p12, %r6, 11;
	@%p12 bra 	$L__BB4_16;
$L__BB4_14:
	add.s32 	%r28, %r6, -3;
	mul.wide.u32 	%rd10, %r28, 4;
	add.s64 	%rd11, %rd1, %rd10;
	ld.global.f32 	%f9, [%rd11];
	mul.f32 	%f10, %f9, 0f3F400000;
	st.global.f32 	[%rd2+4], %f10;
	bra.uni 	$L__BB4_16;
$L__BB4_15:
	ld.global.f32 	%f7, [%rd1+8];
	mul.f32 	%f8, %f7, 0f3F400000;
	st.global.f32 	[%rd1+12], %f8;
$L__BB4_16:
	setp.eq.s32 	%p13, %r6, 1;
	@%p13 bra 	$L__BB4_20;
	setp.eq.s32 	%p14, %r6, 13;
	@%p14 bra 	$L__BB4_19;
	setp.ne.s32 	%p15, %r6, 10;
	@%p15 bra 	$L__BB4_21;
$L__BB4_19:
	add.s32 	%r29, %r6, -2;
	mul.wide.u32 	%rd12, %r29, 4;
	add.s64 	%rd13, %rd1, %rd12;
	ld.global.f32 	%f13, [%rd13];
	mul.f32 	%f14, %f13, 0f3F400000;
	st.global.f32 	[%rd2+8], %f14;
	bra.uni 	$L__BB4_21;
$L__BB4_20:
	ld.global.f32 	%f11, [%rd1+8];
	mul.f32 	%f12, %f11, 0f3F400000;
	st.global.f32 	[%rd1+12], %f12;
$L__BB4_21:
	setp.eq.s32 	%p16, %r6, 0;
	@%p16 bra 	$L__BB4_25;
	setp.eq.s32 	%p17, %r6, 12;
	@%p17 bra 	$L__BB4_24;
	setp.ne.s32 	%p18, %r6, 9;
	@%p18 bra 	$L__BB4_26;
$L__BB4_24:
	add.s32 	%r30, %r6, -1;
	mul.wide.u32 	%rd14, %r30, 4;
	add.s64 	%rd15, %rd1, %rd14;
	ld.global.f32 	%f17, [%rd15];
	mul.f32 	%f18, %f17, 0f3F400000;
	st.global.f32 	[%rd2+12], %f18;
	bra.uni 	$L__BB4_26;
$L__BB4_25:
	ld.global.f32 	%f15, [%rd1+8];
	mul.f32 	%f16, %f15, 0f3F400000;
	st.global.f32 	[%rd1+12], %f16;
$L__BB4_26:
	add.s32 	%r32, %r32, 4;
	setp.ne.s32 	%p19, %r32, %r33;
	@%p19 bra 	$L__BB4_3;
$L__BB4_27:
	setp.eq.s32 	%p20, %r3, 0;
	@%p20 bra 	$L__BB4_38;
	add.s32 	%r35, %r33, %r1;
	mul.wide.u32 	%rd16, %r35, 4;
	add.s64 	%rd19, %rd1, %rd16;
	neg.s32 	%r34, %r3;
$L__BB4_29:
	.pragma "nounroll";
	setp.gt.s32 	%p21, %r35, 11;
	@%p21 bra 	$L__BB4_33;
	setp.eq.s32 	%p24, %r35, 0;
	@%p24 bra 	$L__BB4_36;
	setp.eq.s32 	%p25, %r35, 3;
	@%p25 bra 	$L__BB4_32;
	bra.uni 	$L__BB4_37;
$L__BB4_32:
	ld.global.f32 	%f21, [%rd1+8];
	mul.f32 	%f22, %f21, 0f3F400000;
	st.global.f32 	[%rd1+12], %f22;
	bra.uni 	$L__BB4_37;
$L__BB4_33:
	setp.eq.s32 	%p22, %r35, 15;
	@%p22 bra 	$L__BB4_35;
	setp.ne.s32 	%p23, %r35, 12;
	@%p23 bra 	$L__BB4_37;
$L__BB4_35:
	add.s32 	%r31, %r35, -4;
	mul.wide.u32 	%rd17, %r31, 4;
	add.s64 	%rd18, %rd1, %rd17;
	ld.global.f32 	%f19, [%rd18];
	mul.f32 	%f20, %f19, 0f3F400000;
	st.global.f32 	[%rd19], %f20;
	bra.uni 	$L__BB4_37;
$L__BB4_36:
	ld.global.f32 	%f23, [%rd1+4];
	mul.f32 	%f24, %f23, 0f3F400000;
	st.global.f32 	[%rd1], %f24;
$L__BB4_37:
	add.s64 	%rd19, %rd19, 4;
	add.s32 	%r35, %r35, 1;
	add.s32 	%r34, %r34, 1;
	setp.ne.s32 	%p26, %r34, 0;
	@%p26 bra 	$L__BB4_29;
$L__BB4_38:
	ret;

}


// ===== COMPILED SASS (sm_100) =====

	.target	sm_100

	.elftype	@"ET_EXEC"


//--------------------- .note.nv.tkinfo           --------------------------
	.section	.note.nv.tkinfo,"",@"SHT_NOTE"
	.sectionflags	@"SHF_NOTE_NV_TKINFO"
	.tkinfo
        /*0018*/ 	.word	0x00000002
        /*0030*/ 	.string	""
        /*0030*/ 	.string	"ptxas"
        /*0030*/ 	.string	"Cuda compilation tools, release 13.0, V13.0.88"
        /*0030*/ 	.string	"Build cuda_13.0.r13.0/compiler.36424714_0"
        /*0030*/ 	.string	"-arch sm_100 -m 64 "



//--------------------- .note.nv.cuinfo           --------------------------
	.section	.note.nv.cuinfo,"",@"SHT_NOTE"
	.sectionflags	@"SHF_NOTE_NV_CUINFO"
        /*0018*/ 	.short	0x0002
        /*001a*/ 	.short	0x0064
        /*001c*/ 	.short	0x0082
	.zero		2


//--------------------- .nv.info                  --------------------------
	.section	.nv.info,"",@"SHT_CUDA_INFO"
	.align	4


	//----- nvinfo : EIATTR_REGCOUNT
	.align		4
        /*0000*/ 	.byte	0x04, 0x2f
        /*0002*/ 	.short	(.L_1 - .L_0)
	.align		4
.L_0:
        /*0004*/ 	.word	index@(_Z11matrix_initPfjj)
        /*0008*/ 	.word	0x0000000c


	//----- nvinfo : EIATTR_FRAME_SIZE
	.align		4
.L_1:
        /*000c*/ 	.byte	0x04, 0x11
        /*000e*/ 	.short	(.L_3 - .L_2)
	.align		4
.L_2:
        /*0010*/ 	.word	index@(_Z11matrix_initPfjj)
        /*0014*/ 	.word	0x00000000


	//----- nvinfo : EIATTR_REGCOUNT
	.align		4
.L_3:
        /*0018*/ 	.byte	0x04, 0x2f
        /*001a*/ 	.short	(.L_5 - .L_4)
	.align		4
.L_4:
        /*001c*/ 	.word	index@(_Z12hit_the_drumPfii)
        /*0020*/ 	.word	0x0000000a


	//----- nvinfo : EIATTR_FRAME_SIZE
	.align		4
.L_5:
        /*0024*/ 	.byte	0x04, 0x11
        /*0026*/ 	.short	(.L_7 - .L_6)
	.align		4
.L_6:
        /*0028*/ 	.word	index@(_Z12hit_the_drumPfii)
        /*002c*/ 	.word	0x00000000


	//----- nvinfo : EIATTR_REGCOUNT
	.align		4
.L_7:
        /*0030*/ 	.byte	0x04, 0x2f
        /*0032*/ 	.short	(.L_9 - .L_8)
	.align		4
.L_8:
        /*0034*/ 	.word	index@(_Z8simulatePfS_S_jj)
        /*0038*/ 	.word	0x00000025


	//----- nvinfo : EIATTR_FRAME_SIZE
	.align		4
.L_9:
        /*003c*/ 	.byte	0x04, 0x11
        /*003e*/ 	.short	(.L_11 - .L_10)
	.align		4
.L_10:
        /*0040*/ 	.word	index@($__internal_0_$__cuda_sm20_div_rn_f64_full)
        /*0044*/ 	.word	0x00000000


	//----- nvinfo : EIATTR_FRAME_SIZE
	.align		4
.L_11:
        /*0048*/ 	.byte	0x04, 0x11
        /*004a*/ 	.short	(.L_13 - .L_12)
	.align		4
.L_12:
        /*004c*/ 	.word	index@(_Z8simulatePfS_S_jj)
        /*0050*/ 	.word	0x00000000


	//----- nvinfo : EIATTR_REGCOUNT
	.align		4
.L_13:
        /*0054*/ 	.byte	0x04, 0x2f
        /*0056*/ 	.short	(.L_15 - .L_14)
	.align		4
.L_14:
        /*0058*/ 	.word	index@(_Z14simulate_sidesPfjj)
        /*005c*/ 	.word	0x00000019


	//----- nvinfo : EIATTR_FRAME_SIZE
	.align		4
.L_15:
        /*0060*/ 	.byte	0x04, 0x11
        /*0062*/ 	.short	(.L_17 - .L_16)
	.align		4
.L_16:
        /*0064*/ 	.word	index@(_Z14simulate_sidesPfjj)
        /*0068*/ 	.word	0x00000000


	//----- nvinfo : EIATTR_REGCOUNT
	.align		4
.L_17:
        /*006c*/ 	.byte	0x04, 0x2f
        /*006e*/ 	.short	(.L_19 - .L_18)
	.align		4
.L_18:
        /*0070*/ 	.word	index@(_Z16simulate_cornersPfjj)
        /*0074*/ 	.word	0x00000010


	//----- nvinfo : EIATTR_FRAME_SIZE
	.align		4
.L_19:
        /*0078*/ 	.byte	0x04, 0x11
        /*007a*/ 	.short	(.L_21 - .L_20)
	.align		4
.L_20:
        /*007c*/ 	.word	index@(_Z16simulate_cornersPfjj)
        /*0080*/ 	.word	0x00000000


	//----- nvinfo : EIATTR_MIN_STACK_SIZE
	.align		4
.L_21:
        /*0084*/ 	.byte	0x04, 0x12
        /*0086*/ 	.short	(.L_23 - .L_22)
	.align		4
.L_22:
        /*0088*/ 	.word	index@(_Z16simulate_cornersPfjj)
        /*008c*/ 	.word	0x00000000


	//----- nvinfo : EIATTR_MIN_STACK_SIZE
	.align		4
.L_23:
        /*0090*/ 	.byte	0x04, 0x12
        /*0092*/ 	.short	(.L_25 - .L_24)
	.align		4
.L_24:
        /*0094*/ 	.word	index@(_Z14simulate_sidesPfjj)
        /*0098*/ 	.word	0x00000000


	//----- nvinfo : EIATTR_MIN_STACK_SIZE
	.align		4
.L_25:
        /*009c*/ 	.byte	0x04, 0x12
        /*009e*/ 	.short	(.L_27 - .L_26)
	.align		4
.L_26:
        /*00a0*/ 	.word	index@(_Z8simulatePfS_S_jj)
        /*00a4*/ 	.word	0x00000000


	//----- nvinfo : EIATTR_MIN_STACK_SIZE
	.align		4
.L_27:
        /*00a8*/ 	.byte	0x04, 0x12
        /*00aa*/ 	.short	(.L_29 - .L_28)
	.align		4
.L_28:
        /*00ac*/ 	.word	index@(_Z12hit_the_drumPfii)
        /*00b0*/ 	.word	0x00000000


	//----- nvinfo : EIATTR_MIN_STACK_SIZE
	.align		4
.L_29:
        /*00b4*/ 	.byte	0x04, 0x12
        /*00b6*/ 	.short	(.L_31 - .L_30)
	.align		4
.L_30:
        /*00b8*/ 	.word	index@(_Z11matrix_initPfjj)
        /*00bc*/ 	.word	0x00000000
.L_31:


//--------------------- .nv.compat                --------------------------
	.section	.nv.compat,"",@"SHT_CUDA_COMPAT_INFO"
	.align	4
        /*0000*/ 	.byte	0x02, 0x09, 0x00, 0x00, 0x02, 0x02, 0x01, 0x00, 0x02, 0x05, 0x05, 0x00, 0x03, 0x07, 0x01, 0x01
        /*0010*/ 	.byte	0x02, 0x03, 0x00, 0x00, 0x02, 0x06, 0x01, 0x00, 0x04, 0x0b, 0x08, 0x00, 0x01, 0x00, 0x00, 0x00
        /*0020*/ 	.byte	0x00, 0x00, 0x00, 0x00


//--------------------- .nv.info._Z16simulate_cornersPfjj --------------------------
	.section	.nv.info._Z16simulate_cornersPfjj,"",@"SHT_CUDA_INFO"
	.sectionflags	@""
	.align	4


	//----- nvinfo : EIATTR_CUDA_API_VERSION
	.align		4
        /*0000*/ 	.byte	0x04, 0x37
        /*0002*/ 	.short	(.L_33 - .L_32)
.L_32:
        /*0004*/ 	.word	0x00000082


	//----- nvinfo : EIATTR_KPARAM_INFO
	.align		4
.L_33:
        /*0008*/ 	.byte	0x04, 0x17
        /*000a*/ 	.short	(.L_35 - .L_34)
.L_34:
        /*000c*/ 	.word	0x00000000
        /*0010*/ 	.short	0x0002
        /*0012*/ 	.short	0x000c
        /*0014*/ 	.byte	0x00, 0xf0, 0x11, 0x00


	//----- nvinfo : EIATTR_KPARAM_INFO
	.align		4
.L_35:
        /*0018*/ 	.byte	0x04, 0x17
        /*001a*/ 	.short	(.L_37 - .L_36)
.L_36:
        /*001c*/ 	.word	0x00000000
        /*0020*/ 	.short	0x0001
        /*0022*/ 	.short	0x0008
        /*0024*/ 	.byte	0x00, 0xf0, 0x11, 0x00


	//----- nvinfo : EIATTR_KPARAM_INFO
	.align		4
.L_37:
        /*0028*/ 	.byte	0x04, 0x17
        /*002a*/ 	.short	(.L_39 - .L_38)
.L_38:
        /*002c*/ 	.word	0x00000000
        /*0030*/ 	.short	0x0000
        /*0032*/ 	.short	0x0000
        /*0034*/ 	.byte	0x00, 0xf5, 0x21, 0x00


	//----- nvinfo : EIATTR_SPARSE_MMA_MASK
	.align		4
.L_39:
        /*0038*/ 	.byte	0x03, 0x50
        /*003a*/ 	.short	0x0000


	//----- nvinfo : EIATTR_MAXREG_COUNT
	.align		4
        /*003c*/ 	.byte	0x03, 0x1b
        /*003e*/ 	.short	0x00ff


	//----- nvinfo : EIATTR_MERCURY_ISA_VERSION
	.align		4
        /*0040*/ 	.byte	0x03, 0x5f
        /*0042*/ 	.short	0x0101


	//----- nvinfo : EIATTR_VRC_CTA_INIT_COUNT
	.align		4
        /*0044*/ 	.byte	0x02, 0x4a
	.zero		1
	.zero		1


	//----- nvinfo : EIATTR_EXIT_INSTR_OFFSETS
	.align		4
        /*0048*/ 	.byte	0x04, 0x1c
        /*004a*/ 	.short	(.L_41 - .L_40)


	//   ....[0]....
.L_40:
        /*004c*/ 	.word	0x00000090


	//   ....[1]....
        /*0050*/ 	.word	0x000006f0


	//   ....[2]....
        /*0054*/ 	.word	0x000009a0


	//----- nvinfo : EIATTR_INDIRECT_BRANCH_TARGETS
	.align		4
.L_41:
        /*0058*/ 	.byte	0x04, 0x34
        /*005a*/ 	.short	(.L_43 - .L_42)


	//   ....[0]....
.L_42:
        /*005c*/ 	.word	.L_x_81@srel
        /*0060*/ 	.short	0x0
        /*0062*/ 	.short	0x0
        /*0064*/ 	.word	0x5
        /*0068*/ 	.word	.L_x_82@srel
        /*006c*/ 	.word	.L_x_4@srel
        /*0070*/ 	.word	.L_x_4@srel
        /*0074*/ 	.word	.L_x_85@srel
        /*0078*/ 	.word	.L_x_4@srel


	//   ....[1]....
        /* <DEDUP_REMOVED lines=9> */


	//   ....[2]....
        /* <DEDUP_REMOVED lines=9> */


	//----- nvinfo : EIATTR_CRS_STACK_SIZE
	.align		4
.L_43:
        /*00bc*/ 	.byte	0x04, 0x1e
        /*00be*/ 	.short	(.L_45 - .L_44)
.L_44:
        /*00c0*/ 	.word	0x00000000


	//----- nvinfo : EIATTR_CBANK_PARAM_SIZE
	.align		4
.L_45:
        /*00c4*/ 	.byte	0x03, 0x19
        /*00c6*/ 	.short	0x0010


	//----- nvinfo : EIATTR_PARAM_CBANK
	.align		4
        /*00c8*/ 	.byte	0x04, 0x0a
        /*00ca*/ 	.short	(.L_47 - .L_46)
	.align		4
.L_46:
        /*00cc*/ 	.word	index@(.nv.constant0._Z16simulate_cornersPfjj)
        /*00d0*/ 	.short	0x0380
        /*00d2*/ 	.short	0x0010


	//----- nvinfo : EIATTR_SW_WAR
	.align		4
.L_47:
        /*00d4*/ 	.byte	0x04, 0x36
        /*00d6*/ 	.short	(.L_49 - .L_48)
.L_48:
        /*00d8*/ 	.word	0x00000008
.L_49:


//--------------------- .nv.info._Z14simulate_sidesPfjj --------------------------
	.section	.nv.info._Z14simulate_sidesPfjj,"",@"SHT_CUDA_INFO"
	.sectionflags	@""
	.align	4


	//----- nvinfo : EIATTR_CUDA_API_VERSION
	.align		4
        /*0000*/ 	.byte	0x04, 0x37
        /*0002*/ 	.short	(.L_51 - .L_50)
.L_50:
        /*0004*/ 	.word	0x00000082


	//----- nvinfo : EIATTR_KPARAM_INFO
	.align		4
.L_51:
        /*0008*/ 	.byte	0x04, 0x17
        /*000a*/ 	.short	(.L_53 - .L_52)
.L_52:
        /*000c*/ 	.word	0x00000000
        /*0010*/ 	.short	0x0002
        /*0012*/ 	.short	0x000c
        /*0014*/ 	.byte	0x00, 0xf0, 0x11, 0x00


	//----- nvinfo : EIATTR_KPARAM_INFO
	.align		4
.L_53:
        /*0018*/ 	.byte	0x04, 0x17
        /*001a*/ 	.short	(.L_55 - .L_54)
.L_54:
        /*001c*/ 	.word	0x00000000
        /*0020*/ 	.short	0x0001
        /*0022*/ 	.short	0x0008
        /*0024*/ 	.byte	0x00, 0xf0, 0x11, 0x00


	//----- nvinfo : EIATTR_KPARAM_INFO
	.align		4
.L_55:
        /*0028*/ 	.byte	0x04, 0x17
        /*002a*/ 	.short	(.L_57 - .L_56)
.L_56:
        /*002c*/ 	.word	0x00000000
        /*0030*/ 	.short	0x0000
        /*0032*/ 	.short	0x0000
        /*0034*/ 	.byte	0x00, 0xf5, 0x21, 0x00


	//----- nvinfo : EIATTR_SPARSE_MMA_MASK
	.align		4
.L_57:
        /*0038*/ 	.byte	0x03, 0x50
        /*003a*/ 	.short	0x0000


	//----- nvinfo : EIATTR_MAXREG_COUNT
	.align		4
        /*003c*/ 	.byte	0x03, 0x1b
        /*003e*/ 	.short	0x00ff


	//----- nvinfo : EIATTR_MERCURY_ISA_VERSION
	.align		4
        /*0040*/ 	.byte	0x03, 0x5f
        /*0042*/ 	.short	0x0101


	//----- nvinfo : EIATTR_VRC_CTA_INIT_COUNT
	.align		4
        /*0044*/ 	.byte	0x02, 0x4a
	.zero		1
	.zero		1


	//----- nvinfo : EIATTR_EXIT_INSTR_OFFSETS
	.align		4
        /*0048*/ 	.byte	0x04, 0x1c
        /*004a*/ 	.short	(.L_59 - .L_58)


	//   ....[0]....
.L_58:
        /*004c*/ 	.word	0x00000090


	//   ....[1]....
        /*0050*/ 	.word	0x00000ab0


	//   ....[2]....
        /*0054*/ 	.word	0x00000dc0


	//----- nvinfo : EIATTR_CRS_STACK_SIZE
	.align		4
.L_59:
        /*0058*/ 	.byte	0x04, 0x1e
        /*005a*/ 	.short	(.L_61 - .L_60)
.L_60:
        /*005c*/ 	.word	0x00000000


	//----- nvinfo : EIATTR_CBANK_PARAM_SIZE
	.align		4
.L_61:
        /*0060*/ 	.byte	0x03, 0x19
        /*0062*/ 	.short	0x0010


	//----- nvinfo : EIATTR_PARAM_CBANK
	.align		4
        /*0064*/ 	.byte	0x04, 0x0a
        /*0066*/ 	.short	(.L_63 - .L_62)
	.align		4
.L_62:
        /*0068*/ 	.word	index@(.nv.constant0._Z14simulate_sidesPfjj)
        /*006c*/ 	.short	0x0380
        /*006e*/ 	.short	0x0010


	//----- nvinfo : EIATTR_SW_WAR
	.align		4
.L_63:
        /*0070*/ 	.byte	0x04, 0x36
        /*0072*/ 	.short	(.L_65 - .L_64)
.L_64:
        /*0074*/ 	.word	0x00000008
.L_65:


//--------------------- .nv.info._Z8simulatePfS_S_jj --------------------------
	.section	.nv.info._Z8simulatePfS_S_jj,"",@"SHT_CUDA_INFO"
	.sectionflags	@""
	.align	4


	//----- nvinfo : EIATTR_CUDA_API_VERSION
	.align		4
        /*0000*/ 	.byte	0x04, 0x37
        /*0002*/ 	.short	(.L_67 - .L_66)
.L_66:
        /*0004*/ 	.word	0x00000082


	//----- nvinfo : EIATTR_KPARAM_INFO
	.align		4
.L_67:
        /*0008*/ 	.byte	0x04, 0x17
        /*000a*/ 	.short	(.L_69 - .L_68)
.L_68:
        /*000c*/ 	.word	0x00000000
        /*0010*/ 	.short	0x0004
        /*0012*/ 	.short	0x001c
        /*0014*/ 	.byte	0x00, 0xf0, 0x11, 0x00


	//----- nvinfo : EIATTR_KPARAM_INFO
	.align		4
.L_69:
        /*0018*/ 	.byte	0x04, 0x17
        /*001a*/ 	.short	(.L_71 - .L_70)
.L_70:
        /*001c*/ 	.word	0x00000000
        /*0020*/ 	.short	0x0003
        /*0022*/ 	.short	0x0018
        /*0024*/ 	.byte	0x00, 0xf0, 0x11, 0x00


	//----- nvinfo : EIATTR_KPARAM_INFO
	.align		4
.L_71:
        /*0028*/ 	.byte	0x04, 0x17
        /*002a*/ 	.short	(.L_73 - .L_72)
.L_72:
        /*002c*/ 	.word	0x00000000
        /*0030*/ 	.short	0x0002
        /*0032*/ 	.short	0x0010
        /*0034*/ 	.byte	0x00, 0xf5, 0x21, 0x00


	//----- nvinfo : EIATTR_KPARAM_INFO
	.align		4
.L_73:
        /*0038*/ 	.byte	0x04, 0x17
        /*003a*/ 	.short	(.L_75 - .L_74)
.L_74:
        /*003c*/ 	.word	0x00000000
        /*0040*/ 	.short	0x0001
        /*0042*/ 	.short	0x0008
        /*0044*/ 	.byte	0x00, 0xf5, 0x21, 0x00


	//----- nvinfo : EIATTR_KPARAM_INFO
	.align		4
.L_75:
        /*0048*/ 	.byte	0x04, 0x17
        /*004a*/ 	.short	(.L_77 - .L_76)
.L_76:
        /*004c*/ 	.word	0x00000000
        /*0050*/ 	.short	0x0000
        /*0052*/ 	.short	0x0000
        /*0054*/ 	.byte	0x00, 0xf5, 0x21, 0x00


	//----- nvinfo : EIATTR_SPARSE_MMA_MASK
	.align		4
.L_77:
        /*0058*/ 	.byte	0x03, 0x50
        /*005a*/ 	.short	0x0000


	//----- nvinfo : EIATTR_MAXREG_COUNT
	.align		4
        /*005c*/ 	.byte	0x03, 0x1b
        /*005e*/ 	.short	0x00ff


	//----- nvinfo : EIATTR_MERCURY_ISA_VERSION
	.align		4
        /*0060*/ 	.byte	0x03, 0x5f
        /*0062*/ 	.short	0x0101


	//----- nvinfo : EIATTR_VRC_CTA_INIT_COUNT
	.align		4
        /*0064*/ 	.byte	0x02, 0x4a
	.zero		1
	.zero		1


	//----- nvinfo : EIATTR_EXIT_INSTR_OFFSETS
	.align		4
        /*0068*/ 	.byte	0x04, 0x1c
        /*006a*/ 	.short	(.L_79 - .L_78)


	//   ....[0]....
.L_78:
        /*006c*/ 	.word	0x00000090


	//   ....[1]....
        /*0070*/ 	.word	0x00000a10


	//   ....[2]....
        /*0074*/ 	.word	0x00000a50


	//   ....[3]....
        /*0078*/ 	.word	0x00000a70


	//   ....[4]....
        /*007c*/ 	.word	0x00000a90


	//   ....[5]....
        /*0080*/ 	.word	0x00000e20


	//----- nvinfo : EIATTR_CRS_STACK_SIZE
	.align		4
.L_79:
        /*0084*/ 	.byte	0x04, 0x1e
        /*0086*/ 	.short	(.L_81 - .L_80)
.L_80:
        /*0088*/ 	.word	0x00000000


	//----- nvinfo : EIATTR_CBANK_PARAM_SIZE
	.align		4
.L_81:
        /*008c*/ 	.byte	0x03, 0x19
        /*008e*/ 	.short	0x0020


	//----- nvinfo : EIATTR_PARAM_CBANK
	.align		4
        /*0090*/ 	.byte	0x04, 0x0a
        /*0092*/ 	.short	(.L_83 - .L_82)
	.align		4
.L_82:
        /*0094*/ 	.word	index@(.nv.constant0._Z8simulatePfS_S_jj)
        /*0098*/ 	.short	0x0380
        /*009a*/ 	.short	0x0020


	//----- nvinfo : EIATTR_SW_WAR
	.align		4
.L_83:
        /*009c*/ 	.byte	0x04, 0x36
        /*009e*/ 	.short	(.L_85 - .L_84)
.L_84:
        /*00a0*/ 	.word	0x00000008
.L_85:


//--------------------- .nv.info._Z12hit_the_drumPfii --------------------------
	.section	.nv.info._Z12hit_the_drumPfii,"",@"SHT_CUDA_INFO"
	.sectionflags	@""
	.align	4


	//----- nvinfo : EIATTR_CUDA_API_VERSION
	.align		4
        /*0000*/ 	.byte	0x04, 0x37
        /*0002*/ 	.short	(.L_87 - .L_86)
.L_86:
        /*0004*/ 	.word	0x00000082


	//----- nvinfo : EIATTR_KPARAM_INFO
	.align		4
.L_87:
        /*0008*/ 	.byte	0x04, 0x17
        /*000a*/ 	.short	(.L_89 - .L_88)
.L_88:
        /*000c*/ 	.word	0x00000000
        /*0010*/ 	.short	0x0002
        /*0012*/ 	.short	0x000c
        /*0014*/ 	.byte	0x00, 0xf0, 0x11, 0x00


	//----- nvinfo : EIATTR_KPARAM_INFO
	.align		4
.L_89:
        /*0018*/ 	.byte	0x04, 0x17
        /*001a*/ 	.short	(.L_91 - .L_90)
.L_90:
        /*001c*/ 	.word	0x00000000
        /*0020*/ 	.short	0x0001
        /*0022*/ 	.short	0x0008
        /*0024*/ 	.byte	0x00, 0xf0, 0x11, 0x00


	//----- nvinfo : EIATTR_KPARAM_INFO
	.align		4
.L_91:
        /*0028*/ 	.byte	0x04, 0x17
        /*002a*/ 	.short	(.L_93 - .L_92)
.L_92:
        /*002c*/ 	.word	0x00000000
        /*0030*/ 	.short	0x0000
        /*0032*/ 	.short	0x0000
        /*0034*/ 	.byte	0x00, 0xf5, 0x21, 0x00


	//----- nvinfo : EIATTR_SPARSE_MMA_MASK
	.align		4
.L_93:
        /*0038*/ 	.byte	0x03, 0x50
        /*003a*/ 	.short	0x0000


	//----- nvinfo : EIATTR_MAXREG_COUNT
	.align		4
        /*003c*/ 	.byte	0x03, 0x1b
        /*003e*/ 	.short	0x00ff


	//----- nvinfo : EIATTR_MERCURY_ISA_VERSION
	.align		4
        /*0040*/ 	.byte	0x03, 0x5f
        /*0042*/ 	.short	0x0101


	//----- nvinfo : EIATTR_VRC_CTA_INIT_COUNT
	.align		4
        /*0044*/ 	.byte	0x02, 0x4a
	.zero		1
	.zero		1


	//----- nvinfo : EIATTR_EXIT_INSTR_OFFSETS
	.align		4
        /*0048*/ 	.byte	0x04, 0x1c
        /*004a*/ 	.short	(.L_95 - .L_94)


	//   ....[0]....
.L_94:
        /*004c*/ 	.word	0x00000080


	//----- nvinfo : EIATTR_CBANK_PARAM_SIZE
	.align		4
.L_95:
        /*0050*/ 	.byte	0x03, 0x19
        /*0052*/ 	.short	0x0010


	//----- nvinfo : EIATTR_PARAM_CBANK
	.align		4
        /*0054*/ 	.byte	0x04, 0x0a
        /*0056*/ 	.short	(.L_97 - .L_96)
	.align		4
.L_96:
        /*0058*/ 	.word	index@(.nv.constant0._Z12hit_the_drumPfii)
        /*005c*/ 	.short	0x0380
        /*005e*/ 	.short	0x0010


	//----- nvinfo : EIATTR_SW_WAR
	.align		4
.L_97:
        /*0060*/ 	.byte	0x04, 0x36
        /*0062*/ 	.short	(.L_99 - .L_98)
.L_98:
        /*0064*/ 	.word	0x00000008
.L_99:


//--------------------- .nv.info._Z11matrix_initPfjj --------------------------
	.section	.nv.info._Z11matrix_initPfjj,"",@"SHT_CUDA_INFO"
	.sectionflags	@""
	.align	4


	//----- nvinfo : EIATTR_CUDA_API_VERSION
	.align		4
        /*0000*/ 	.byte	0x04, 0x37
        /*0002*/ 	.short	(.L_101 - .L_100)
.L_100:
        /*0004*/ 	.word	0x00000082


	//----- nvinfo : EIATTR_KPARAM_INFO
	.align		4
.L_101:
        /*0008*/ 	.byte	0x04, 0x17
        /*000a*/ 	.short	(.L_103 - .L_102)
.L_102:
        /*000c*/ 	.word	0x00000000
        /*0010*/ 	.short	0x0002
        /*0012*/ 	.short	0x000c
        /*0014*/ 	.byte	0x00, 0xf0, 0x11, 0x00


	//----- nvinfo : EIATTR_KPARAM_INFO
	.align		4
.L_103:
        /*0018*/ 	.byte	0x04, 0x17
        /*001a*/ 	.short	(.L_105 - .L_104)
.L_104:
        /*001c*/ 	.word	0x00000000
        /*0020*/ 	.short	0x0001
        /*0022*/ 	.short	0x0008
        /*0024*/ 	.byte	0x00, 0xf0, 0x11, 0x00


	//----- nvinfo : EIATTR_KPARAM_INFO
	.align		4
.L_105:
        /*0028*/ 	.byte	0x04, 0x17
        /*002a*/ 	.short	(.L_107 - .L_106)
.L_106:
        /*002c*/ 	.word	0x00000000
        /*0030*/ 	.short	0x0000
        /*0032*/ 	.short	0x0000
        /*0034*/ 	.byte	0x00, 0xf5, 0x21, 0x00


	//----- nvinfo : EIATTR_SPARSE_MMA_MASK
	.align		4
.L_107:
        /*0038*/ 	.byte	0x03, 0x50
        /*003a*/ 	.short	0x0000


	//----- nvinfo : EIATTR_MAXREG_COUNT
	.align		4
        /*003c*/ 	.byte	0x03, 0x1b
        /*003e*/ 	.short	0x00ff


	//----- nvinfo : EIATTR_MERCURY_ISA_VERSION
	.align		4
        /*0040*/ 	.byte	0x03, 0x5f
        /*0042*/ 	.short	0x0101


	//----- nvinfo : EIATTR_VRC_CTA_INIT_COUNT
	.align		4
        /*0044*/ 	.byte	0x02, 0x4a
	.zero		1
	.zero		1


	//----- nvinfo : EIATTR_EXIT_INSTR_OFFSETS
	.align		4
        /*0048*/ 	.byte	0x04, 0x1c
        /*004a*/ 	.short	(.L_109 - .L_108)


	//   ....[0]....
.L_108:
        /*004c*/ 	.word	0x00000090


	//   ....[1]....
        /*0050*/ 	.word	0x00000600


	//   ....[2]....
        /*0054*/ 	.word	0x000006b0


	//----- nvinfo : EIATTR_CRS_STACK_SIZE
	.align		4
.L_109:
        /*0058*/ 	.byte	0x04, 0x1e
        /*005a*/ 	.short	(.L_111 - .L_110)
.L_110:
        /*005c*/ 	.word	0x00000000


	//----- nvinfo : EIATTR_CBANK_PARAM_SIZE
	.align		4
.L_111:
        /*0060*/ 	.byte	0x03, 0x19
        /*0062*/ 	.short	0x0010


	//----- nvinfo : EIATTR_PARAM_CBANK
	.align		4
        /*0064*/ 	.byte	0x04, 0x0a
        /*0066*/ 	.short	(.L_113 - .L_112)
	.align		4
.L_112:
        /*0068*/ 	.word	index@(.nv.constant0._Z11matrix_initPfjj)
        /*006c*/ 	.short	0x0380
        /*006e*/ 	.short	0x0010


	//----- nvinfo : EIATTR_SW_WAR
	.align		4
.L_113:
        /*0070*/ 	.byte	0x04, 0x36
        /*0072*/ 	.short	(.L_115 - .L_114)
.L_114:
        /*0074*/ 	.word	0x00000008
.L_115:


//--------------------- .nv.callgraph             --------------------------
	.section	.nv.callgraph,"",@"SHT_CUDA_CALLGRAPH"
	.align	4
	.sectionentsize	8
	.align		4
        /*0000*/ 	.word	0x00000000
	.align		4
        /*0004*/ 	.word	0xffffffff
	.align		4
        /*0008*/ 	.word	0x00000000
	.align		4
        /*000c*/ 	.word	0xfffffffe
	.align		4
        /*0010*/ 	.word	0x00000000
	.align		4
        /*0014*/ 	.word	0xfffffffd
	.align		4
        /*0018*/ 	.word	0x00000000
	.align		4
        /*001c*/ 	.word	0xfffffffc


//--------------------- .nv.constant2._Z16simulate_cornersPfjj --------------------------
	.section	.nv.constant2._Z16simulate_cornersPfjj,"a",@progbits
	.sectionflags	@""
	.align	4
.nv.constant2._Z16simulate_cornersPfjj:
        /*0000*/ 	.byte	0x80, 0x02, 0x00, 0x00, 0x80, 0x03, 0x00, 0x00, 0x80, 0x03, 0x00, 0x00, 0x30, 0x02, 0x00, 0x00
        /*0010*/ 	.byte	0x80, 0x03, 0x00, 0x00, 0x30, 0x03, 0x00, 0x00, 0x80, 0x03, 0x00, 0x00, 0x80, 0x03, 0x00, 0x00
        /*0020*/ 	.byte	0x30, 0x03, 0x00, 0x00, 0x80, 0x03, 0x00, 0x00, 0x60, 0x08, 0x00, 0x00, 0x50, 0x09, 0x00, 0x00
        /*0030*/ 	.byte	0x50, 0x09, 0x00, 0x00, 0x10, 0x08, 0x00, 0x00, 0x50, 0x09, 0x00, 0x00


//--------------------- .text._Z16simulate_cornersPfjj --------------------------
	.section	.text._Z16simulate_cornersPfjj,"ax",@progbits
	.align	128
        .global         _Z16simulate_cornersPfjj
        .type           _Z16simulate_cornersPfjj,@function
        .size           _Z16simulate_cornersPfjj,(.L_x_100 - _Z16simulate_cornersPfjj)
        .other          _Z16simulate_cornersPfjj,@"STO_CUDA_ENTRY STV_DEFAULT"
_Z16simulate_cornersPfjj:
.text._Z16simulate_cornersPfjj:
[----:B------:R-:W-:Y:S01]  /*0000*/  LDC R1, c[0x0][0x37c] ;  /* 0x0000df00ff017b82 */ /* 0x000fe20000000800 */
[----:B------:R-:W0:Y:S07]  /*0010*/  S2R R7, SR_TID.X ;  /* 0x0000000000077919 */ /* 0x000e2e0000002100 */
[----:B------:R-:W0:Y:S08]  /*0020*/  S2UR UR4, SR_CTAID.X ;  /* 0x00000000000479c3 */ /* 0x000e300000002500 */
[----:B------:R-:W0:Y:S08]  /*0030*/  LDC R0, c[0x0][0x360] ;  /* 0x0000d800ff007b82 */ /* 0x000e300000000800 */
[----:B------:R-:W1:Y:S01]  /*0040*/  LDC.64 R2, c[0x0][0x388] ;  /* 0x0000e200ff027b82 */ /* 0x000e620000000a00 */
[----:B0-----:R-:W-:-:S04]  /*0050*/  IMAD R7, R0, UR4, R7 ;  /* 0x0000000400077c24 */ /* 0x001fc8000f8e0207 */
[----:B-1----:R-:W-:-:S05]  /*0060*/  IMAD R7, R7, R2, RZ ;  /* 0x0000000207077224 */ /* 0x002fca00078e02ff */
[----:B------:R-:W-:-:S04]  /*0070*/  ISETP.GE.U32.AND P0, PT, R7, R3, PT ;  /* 0x000000030700720c */ /* 0x000fc80003f06070 */
[----:B------:R-:W-:-:S13]  /*0080*/  ISETP.EQ.OR P0, PT, R2, RZ, P0 ;  /* 0x000000ff0200720c */ /* 0x000fda0000702670 */
[----:B------:R-:W-:Y:S05]  /*0090*/  @P0 EXIT ;  /* 0x000000000000094d */ /* 0x000fea0003800000 */
[----:B------:R-:W-:Y:S01]  /*00a0*/  VIADD R2, R2, 0xffffffff ;  /* 0xffffffff02027836 */ /* 0x000fe20000000000 */
[----:B------:R-:W-:Y:S01]  /*00b0*/  LOP3.LUT R0, RZ, R7, RZ, 0x33, !PT ;  /* 0x00000007ff007212 */ /* 0x000fe200078e33ff */
[----:B------:R-:W0:Y:S01]  /*00c0*/  LDCU.64 UR4, c[0x0][0x358] ;  /* 0x00006b00ff0477ac */ /* 0x000e220008000a00 */
[----:B------:R-:W-:Y:S01]  /*00d0*/  BSSY.RECONVERGENT B0, `(.L_x_0) ;  /* 0x0000060000007945 */ /* 0x000fe20003800200 */
[----:B------:R-:W-:Y:S01]  /*00e0*/  HFMA2 R6, -RZ, RZ, 0, 0 ;  /* 0x00000000ff067431 */ /* 0x000fe200000001ff */
[----:B------:R-:W-:-:S04]  /*00f0*/  VIADDMNMX.U32 R0, R0, R3, R2, PT ;  /* 0x0000000300007246 */ /* 0x000fc80003800002 */
[C---:B------:R-:W-:Y:S01]  /*0100*/  ISETP.GE.U32.AND P0, PT, R0.reuse, 0x3, PT ;  /* 0x000000030000780c */ /* 0x040fe20003f06070 */
[----:B------:R-:W-:-:S05]  /*0110*/  VIADD R4, R0, 0x1 ;  /* 0x0000000100047836 */ /* 0x000fca0000000000 */
[----:B------:R-:W-:-:S07]  /*0120*/  LOP3.LUT R0, R4, 0x3, RZ, 0xc0, !PT ;  /* 0x0000000304007812 */ /* 0x000fce00078ec0ff */
[----:B0-----:R-:W-:Y:S05]  /*0130*/  @!P0 BRA `(.L_x_1) ;  /* 0x0000000400648947 */ /* 0x001fea0003800000 */
[----:B------:R-:W0:Y:S01]  /*0140*/  LDC.64 R2, c[0x0][0x380] ;  /* 0x0000e000ff027b82 */ /* 0x000e220000000a00 */
[----:B------:R-:W-:Y:S01]  /*0150*/  LOP3.LUT R6, R4, 0xfffffffc, RZ, 0xc0, !PT ;  /* 0xfffffffc04067812 */ /* 0x000fe200078ec0ff */
[----:B------:R-:W-:-:S07]  /*0160*/  IMAD.MOV.U32 R8, RZ, RZ, RZ ;  /* 0x000000ffff087224 */ /* 0x000fce00078e00ff */
.L_x_14:
[----:B0-----:R-:W-:Y:S01]  /*0170*/  IMAD.IADD R9, R7, 0x1, R8 ;  /* 0x0000000107097824 */ /* 0x001fe200078e0208 */
[----:B------:R-:W-:Y:S01]  /*0180*/  IADD3 R8, PT, PT, R8, 0x4, RZ ;  /* 0x0000000408087810 */ /* 0x000fe20007ffe0ff */
[----:B------:R-:W-:Y:S02]  /*0190*/  BSSY.RECONVERGENT B1, `(.L_x_2) ;  /* 0x000001f000017945 */ /* 0x000fe40003800200 */
[C---:B0--3--:R-:W-:Y:S01]  /*01a0*/  IMAD.WIDE.U32 R4, R9.reuse, 0x4, R2 ;  /* 0x0000000409047825 */ /* 0x049fe200078e0002 */
[----:B------:R-:W-:Y:S02]  /*01b0*/  ISETP.GT.AND P1, PT, R9, 0xb, PT ;  /* 0x0000000b0900780c */ /* 0x000fe40003f24270 */
[----:B------:R-:W-:-:S11]  /*01c0*/  ISETP.NE.AND P0, PT, R8, R6, PT ;  /* 0x000000060800720c */ /* 0x000fd60003f05270 */
[----:B-12-4-:R-:W-:Y:S05]  /*01d0*/  @P1 BRA `(.L_x_3) ;  /* 0x00000000003c1947 */ /* 0x016fea0003800000 */
[----:B------:R-:W-:-:S05]  /*01e0*/  VIMNMX.U32 R10, PT, PT, R9, 0x4, PT ;  /* 0x00000004090a7848 */ /* 0x000fca0003fe0000 */
[----:B------:R-:W-:-:S04]  /*01f0*/  IMAD.SHL.U32 R12, R10, 0x4, RZ ;  /* 0x000000040a0c7824 */ /* 0x000fc800078e00ff */
[----:B------:R-:W0:Y:S02]  /*0200*/  LDC R10, c[0x2][R12] ;  /* 0x008000000c0a7b82 */ /* 0x000e240000000800 */
[----:B0-----:R-:W-:-:S04]  /*0210*/  SHF.R.S32.HI R11, RZ, 0x1f, R10 ;  /* 0x0000001fff0b7819 */ /* 0x001fc8000001140a */
.L_x_81:
[----:B------:R-:W-:Y:S05]  /*0220*/  BRX R10 -0x230                                                  (*"BRANCH_TARGETS .L_x_82,.L_x_4,.L_x_85"*) ;  /* 0xfffffffc0a747949 */ /* 0x000fea000383ffff */
.L_x_85:
[----:B------:R-:W0:Y:S02]  /*0230*/  LDC.64 R10, c[0x0][0x380] ;  /* 0x0000e000ff0a7b82 */ /* 0x000e240000000a00 */
[----:B0-----:R-:W2:Y:S02]  /*0240*/  LDG.E R12, desc[UR4][R10.64+0x8] ;  /* 0x000008040a0c7981 */ /* 0x001ea4000c1e1900 */
[----:B--2---:R-:W-:-:S05]  /*0250*/  FMUL R13, R12, 0.75 ;  /* 0x3f4000000c0d7820 */ /* 0x004fca0000400000 */
[----:B------:R2:W-:Y:S01]  /*0260*/  STG.E desc[UR4][R10.64+0xc], R13 ;  /* 0x00000c0d0a007986 */ /* 0x0005e2000c101904 */
[----:B------:R-:W-:Y:S05]  /*0270*/  BRA `(.L_x_4) ;  /* 0x0000000000407947 */ /* 0x000fea0003800000 */
.L_x_82:
[----:B------:R-:W0:Y:S02]  /*0280*/  LDC.64 R10, c[0x0][0x380] ;  /* 0x0000e000ff0a7b82 */ /* 0x000e240000000a00 */
[----:B0-----:R-:W2:Y:S02]  /*0290*/  LDG.E R12, desc[UR4][R10.64+0x4] ;  /* 0x000004040a0c7981 */ /* 0x001ea4000c1e1900 */
[----:B--2---:R-:W-:-:S05]  /*02a0*/  FMUL R13, R12, 0.75 ;  /* 0x3f4000000c0d7820 */ /* 0x004fca0000400000 */
[----:B------:R1:W-:Y:S01]  /*02b0*/  STG.E desc[UR4][R10.64], R13 ;  /* 0x0000000d0a007986 */ /* 0x0003e2000c101904 */
[----:B------:R-:W-:Y:S05]  /*02c0*/  BRA `(.L_x_4) ;  /* 0x00000000002c7947 */ /* 0x000fea0003800000 */
.L_x_3:
[----:B------:R-:W-:-:S05]  /*02d0*/  IMAD.MOV.U32 R10, RZ, RZ, -0xc ;  /* 0xfffffff4ff0a7424 */ /* 0x000fca00078e00ff */
[----:B------:R-:W-:-:S04]  /*02e0*/  VIADDMNMX.U32 R10, R9, R10, 0x4, PT ;  /* 0x00000004090a7446 */ /* 0x000fc8000380000a */
[----:B------:R-:W-:-:S04]  /*02f0*/  SHF.L.U32 R12, R10, 0x2, RZ ;  /* 0x000000020a0c7819 */ /* 0x000fc800000006ff */
[----:B------:R-:W0:Y:S02]  /*0300*/  LDC R10, c[0x2][R12+0x14] ;  /* 0x008005000c0a7b82 */ /* 0x000e240000000800 */
[----:B0-----:R-:W-:-:S04]  /*0310*/  SHF.R.S32.HI R11, RZ, 0x1f, R10 ;  /* 0x0000001fff0b7819 */ /* 0x001fc8000001140a */
.L_x_87:
[----:B------:R-:W-:Y:S05]  /*0320*/  BRX R10 -0x330                                                  (*"BRANCH_TARGETS .L_x_88,.L_x_4"*) ;  /* 0xfffffffc0a347949 */ /* 0x000fea000383ffff */
.L_x_88:
[----:B------:R-:W-:-:S04]  /*0330*/  VIADD R11, R9, 0xfffffffc ;  /* 0xfffffffc090b7836 */ /* 0x000fc80000000000 */
[----:B------:R-:W-:-:S06]  /*0340*/  IMAD.WIDE.U32 R10, R11, 0x4, R2 ;  /* 0x000000040b0a7825 */ /* 0x000fcc00078e0002 */
[----:B------:R-:W2:Y:S02]  /*0350*/  LDG.E R10, desc[UR4][R10.64] ;  /* 0x000000040a0a7981 */ /* 0x000ea4000c1e1900 */
[----:B--2---:R-:W-:-:S05]  /*0360*/  FMUL R13, R10, 0.75 ;  /* 0x3f4000000a0d7820 */ /* 0x004fca0000400000 */
[----:B------:R0:W-:Y:S02]  /*0370*/  STG.E desc[UR4][R4.64], R13 ;  /* 0x0000000d04007986 */ /* 0x0001e4000c101904 */
.L_x_4:
[----:B------:R-:W-:Y:S05]  /*0380*/  BSYNC.RECONVERGENT B1 ;  /* 0x0000000000017941 */ /* 0x000fea0003800200 */
.L_x_2:
[----:B------:R-:W-:Y:S01]  /*0390*/  ISETP.NE.AND P1, PT, R9, 0x2, PT ;  /* 0x000000020900780c */ /* 0x000fe20003f25270 */
[----:B------:R-:W-:-:S12]  /*03a0*/  BSSY.RECONVERGENT B1, `(.L_x_5) ;  /* 0x000000f000017945 */ /* 0x000fd80003800200 */
[----:B------:R-:W-:Y:S05]  /*03b0*/  @!P1 BRA `(.L_x_6) ;  /* 0x0000000000249947 */ /* 0x000fea0003800000 */
[C---:B------:R-:W-:Y:S02]  /*03c0*/  ISETP.NE.AND P1, PT, R9.reuse, 0xb, PT ;  /* 0x0000000b0900780c */ /* 0x040fe40003f25270 */
[----:B------:R-:W-:-:S13]  /*03d0*/  ISETP.NE.AND P2, PT, R9, 0xe, PT ;  /* 0x0000000e0900780c */ /* 0x000fda0003f45270 */
[----:B------:R-:W-:Y:S05]  /*03e0*/  @P1 BRA P2, `(.L_x_7) ;  /* 0x0000000000281947 */ /* 0x000fea0001000000 */
[----:B-12---:R-:W-:-:S04]  /*03f0*/  VIADD R11, R9, 0xfffffffd ;  /* 0xfffffffd090b7836 */ /* 0x006fc80000000000 */
[----:B------:R-:W-:-:S06]  /*0400*/  IMAD.WIDE.U32 R10, R11, 0x4, R2 ;  /* 0x000000040b0a7825 */ /* 0x000fcc00078e0002 */
[----:B------:R-:W0:Y:S02]  /*0410*/  LDG.E R10, desc[UR4][R10.64] ;  /* 0x000000040a0a7981 */ /* 0x000e24000c1e1900 */
[----:B0-----:R-:W-:-:S05]  /*0420*/  FMUL R13, R10, 0.75 ;  /* 0x3f4000000a0d7820 */ /* 0x001fca0000400000 */
[----:B------:R3:W-:Y:S01]  /*0430*/  STG.E desc[UR4][R4.64+0x4], R13 ;  /* 0x0000040d04007986 */ /* 0x0007e2000c101904 */
[----:B------:R-:W-:Y:S05]  /*0440*/  BRA `(.L_x_7) ;  /* 0x0000000000107947 */ /* 0x000fea0003800000 */
.L_x_6:
[----:B-12---:R-:W1:Y:S02]  /*0450*/  LDC.64 R10, c[0x0][0x380] ;  /* 0x0000e000ff0a7b82 */ /* 0x006e640000000a00 */
[----:B-1----:R-:W0:Y:S02]  /*0460*/  LDG.E R12, desc[UR4][R10.64+0x8] ;  /* 0x000008040a0c7981 */ /* 0x002e24000c1e1900 */
[----:B0-----:R-:W-:-:S05]  /*0470*/  FMUL R13, R12, 0.75 ;  /* 0x3f4000000c0d7820 */ /* 0x001fca0000400000 */
[----:B------:R4:W-:Y:S02]  /*0480*/  STG.E desc[UR4][R10.64+0xc], R13 ;  /* 0x00000c0d0a007986 */ /* 0x0009e4000c101904 */
.L_x_7:
[----:B------:R-:W-:Y:S05]  /*0490*/  BSYNC.RECONVERGENT B1 ;  /* 0x0000000000017941 */ /* 0x000fea0003800200 */
.L_x_5:
[----:B------:R-:W-:Y:S01]  /*04a0*/  ISETP.NE.AND P1, PT, R9, 0x1, PT ;  /* 0x000000010900780c */ /* 0x000fe20003f25270 */
[----:B------:R-:W-:-:S12]  /*04b0*/  BSSY.RECONVERGENT B1, `(.L_x_8) ;  /* 0x000000f000017945 */ /* 0x000fd80003800200 */
[----:B------:R-:W-:Y:S05]  /*04c0*/  @!P1 BRA `(.L_x_9) ;  /* 0x0000000000249947 */ /* 0x000fea0003800000 */
[C---:B------:R-:W-:Y:S02]  /*04d0*/  ISETP.NE.AND P1, PT, R9.reuse, 0xa, PT ;  /* 0x0000000a0900780c */ /* 0x040fe40003f25270 */
[----:B------:R-:W-:-:S13]  /*04e0*/  ISETP.NE.AND P2, PT, R9, 0xd, PT ;  /* 0x0000000d0900780c */ /* 0x000fda0003f45270 */
[----:B------:R-:W-:Y:S05]  /*04f0*/  @P1 BRA P2, `(.L_x_10) ;  /* 0x0000000000281947 */ /* 0x000fea0001000000 */
[----:B-12-4-:R-:W-:-:S05]  /*0500*/  IADD3 R11, PT, PT, R9, -0x2, RZ ;  /* 0xfffffffe090b7810 */ /* 0x016fca0007ffe0ff */
[----:B------:R-:W-:-:S06]  /*0510*/  IMAD.WIDE.U32 R10, R11, 0x4, R2 ;  /* 0x000000040b0a7825 */ /* 0x000fcc00078e0002 */
[----:B------:R-:W0:Y:S02]  /*0520*/  LDG.E R10, desc[UR4][R10.64] ;  /* 0x000000040a0a7981 */ /* 0x000e24000c1e1900 */
[----:B0--3--:R-:W-:-:S05]  /*0530*/  FMUL R13, R10, 0.75 ;  /* 0x3f4000000a0d7820 */ /* 0x009fca0000400000 */
[----:B------:R0:W-:Y:S01]  /*0540*/  STG.E desc[UR4][R4.64+0x8], R13 ;  /* 0x0000080d04007986 */ /* 0x0001e2000c101904 */
[----:B------:R-:W-:Y:S05]  /*0550*/  BRA `(.L_x_10) ;  /* 0x0000000000107947 */ /* 0x000fea0003800000 */
.L_x_9:
[----:B-12-4-:R-:W1:Y:S02]  /*0560*/  LDC.64 R10, c[0x0][0x380] ;  /* 0x0000e000ff0a7b82 */ /* 0x016e640000000a00 */
[----:B-1----:R-:W0:Y:S02]  /*0570*/  LDG.E R12, desc[UR4][R10.64+0x8] ;  /* 0x000008040a0c7981 */ /* 0x002e24000c1e1900 */
[----:B0--3--:R-:W-:-:S05]  /*0580*/  FMUL R13, R12, 0.75 ;  /* 0x3f4000000c0d7820 */ /* 0x009fca0000400000 */
[----:B------:R0:W-:Y:S02]  /*0590*/  STG.E desc[UR4][R10.64+0xc], R13 ;  /* 0x00000c0d0a007986 */ /* 0x0001e4000c101904 */
.L_x_10:
[----:B------:R-:W-:Y:S05]  /*05a0*/  BSYNC.RECONVERGENT B1 ;  /* 0x0000000000017941 */ /* 0x000fea0003800200 */
.L_x_8:
[----:B------:R-:W-:Y:S01]  /*05b0*/  ISETP.NE.AND P1, PT, R9, RZ, PT ;  /* 0x000000ff0900720c */ /* 0x000fe20003f25270 */
[----:B------:R-:W-:-:S12]  /*05c0*/  BSSY.RECONVERGENT B1, `(.L_x_11) ;  /* 0x000000f000017945 */ /* 0x000fd80003800200 */
[----:B------:R-:W-:Y:S05]  /*05d0*/  @!P1 BRA `(.L_x_12) ;  /* 0x0000000000249947 */ /* 0x000fea0003800000 */
[C---:B------:R-:W-:Y:S02]  /*05e0*/  ISETP.NE.AND P1, PT, R9.reuse, 0x9, PT ;  /* 0x000000090900780c */ /* 0x040fe40003f25270 */
[----:B------:R-:W-:-:S13]  /*05f0*/  ISETP.NE.AND P2, PT, R9, 0xc, PT ;  /* 0x0000000c0900780c */ /* 0x000fda0003f45270 */
[----:B------:R-:W-:Y:S05]  /*0600*/  @P1 BRA P2, `(.L_x_13) ;  /* 0x0000000000281947 */ /* 0x000fea0001000000 */
[----:B012-4-:R-:W-:-:S04]  /*0610*/  VIADD R11, R9, 0xffffffff ;  /* 0xffffffff090b7836 */ /* 0x017fc80000000000 */
[----:B------:R-:W-:-:S06]  /*0620*/  IMAD.WIDE.U32 R10, R11, 0x4, R2 ;  /* 0x000000040b0a7825 */ /* 0x000fcc00078e0002 */
[----:B------:R-:W2:Y:S02]  /*0630*/  LDG.E R10, desc[UR4][R10.64] ;  /* 0x000000040a0a7981 */ /* 0x000ea4000c1e1900 */
[----:B--2---:R-:W-:-:S05]  /*0640*/  FMUL R9, R10, 0.75 ;  /* 0x3f4000000a097820 */ /* 0x004fca0000400000 */
[----:B------:R0:W-:Y:S01]  /*0650*/  STG.E desc[UR4][R4.64+0xc], R9 ;  /* 0x00000c0904007986 */ /* 0x0001e2000c101904 */
[----:B------:R-:W-:Y:S05]  /*0660*/  BRA `(.L_x_13) ;  /* 0x0000000000107947 */ /* 0x000fea0003800000 */
.L_x_12:
[----:B0--3--:R-:W0:Y:S02]  /*0670*/  LDC.64 R4, c[0x0][0x380] ;  /* 0x0000e000ff047b82 */ /* 0x009e240000000a00 */
[----:B0-----:R-:W3:Y:S02]  /*0680*/  LDG.E R9, desc[UR4][R4.64+0x8] ;  /* 0x0000080404097981 */ /* 0x001ee4000c1e1900 */
[----:B---3--:R-:W-:-:S05]  /*0690*/  FMUL R9, R9, 0.75 ;  /* 0x3f40000009097820 */ /* 0x008fca0000400000 */
[----:B------:R0:W-:Y:S02]  /*06a0*/  STG.E desc[UR4][R4.64+0xc], R9 ;  /* 0x00000c0904007986 */ /* 0x0001e4000c101904 */
.L_x_13:
[----:B------:R-:W-:Y:S05]  /*06b0*/  BSYNC.RECONVERGENT B1 ;  /* 0x0000000000017941 */ /* 0x000fea0003800200 */
.L_x_11:
[----:B------:R-:W-:Y:S05]  /*06c0*/  @P0 BRA `(.L_x_14) ;  /* 0xfffffff800a80947 */ /* 0x000fea000383ffff */
.L_x_1:
[----:B------:R-:W-:Y:S05]  /*06d0*/  BSYNC.RECONVERGENT B0 ;  /* 0x0000000000007941 */ /* 0x000fea0003800200 */
.L_x_0:
[----:B------:R-:W-:-:S13]  /*06e0*/  ISETP.NE.AND P0, PT, R0, RZ, PT ;  /* 0x000000ff0000720c */ /* 0x000fda0003f05270 */
[----:B------:R-:W-:Y:S05]  /*06f0*/  @!P0 EXIT ;  /* 0x000000000000894d */ /* 0x000fea0003800000 */
[----:B0--3--:R-:W0:Y:S01]  /*0700*/  LDC.64 R4, c[0x0][0x380] ;  /* 0x0000e000ff047b82 */ /* 0x009e220000000a00 */
[----:B------:R-:W-:Y:S02]  /*0710*/  IMAD.IADD R6, R7, 0x1, R6 ;  /* 0x0000000107067824 */ /* 0x000fe400078e0206 */
[----:B------:R-:W-:-:S05]  /*0720*/  IMAD.MOV R0, RZ, RZ, -R0 ;  /* 0x000000ffff007224 */ /* 0x000fca00078e0a00 */
[----:B------:R-:W3:Y:S01]  /*0730*/  LDC.64 R2, c[0x0][0x380] ;  /* 0x0000e000ff027b82 */ /* 0x000ee20000000a00 */
[----:B0-----:R-:W-:-:S04]  /*0740*/  IMAD.WIDE.U32 R4, R6, 0x4, R4 ;  /* 0x0000000406047825 */ /* 0x001fc800078e0004 */
[----:B------:R-:W-:Y:S01]  /*0750*/  IMAD.MOV.U32 R9, RZ, RZ, R5 ;  /* 0x000000ffff097224 */ /* 0x000fe200078e0005 */
[----:B------:R-:W-:-:S07]  /*0760*/  MOV R8, R4 ;  /* 0x0000000400087202 */ /* 0x000fce0000000f00 */
.L_x_18:
[----:B------:R-:W-:Y:S01]  /*0770*/  ISETP.GT.AND P1, PT, R6, 0xb, PT ;  /* 0x0000000b0600780c */ /* 0x000fe20003f24270 */
[----:B------:R-:W-:Y:S01]  /*0780*/  BSSY.RECONVERGENT B0, `(.L_x_15) ;  /* 0x000001d000007945 */ /* 0x000fe20003800200 */
[----:B------:R-:W-:-:S04]  /*0790*/  IADD3 R0, PT, PT, R0, 0x1, RZ ;  /* 0x0000000100007810 */ /* 0x000fc80007ffe0ff */
[----:B------:R-:W-:-:S07]  /*07a0*/  ISETP.NE.AND P0, PT, R0, RZ, PT ;  /* 0x000000ff0000720c */ /* 0x000fce0003f05270 */
[----:B0-----:R-:W-:Y:S06]  /*07b0*/  @P1 BRA `(.L_x_16) ;  /* 0x00000000003c1947 */ /* 0x001fec0003800000 */
[----:B------:R-:W-:-:S05]  /*07c0*/  VIMNMX.U32 R4, PT, PT, R6, 0x4, PT ;  /* 0x0000000406047848 */ /* 0x000fca0003fe0000 */
[----:B------:R-:W-:-:S04]  /*07d0*/  IMAD.SHL.U32 R7, R4, 0x4, RZ ;  /* 0x0000000404077824 */ /* 0x000fc800078e00ff */
[----:B------:R-:W0:Y:S02]  /*07e0*/  LDC R4, c[0x2][R7+0x28] ;  /* 0x00800a0007047b82 */ /* 0x000e240000000800 */
[----:B0-----:R-:W-:-:S04]  /*07f0*/  SHF.R.S32.HI R5, RZ, 0x1f, R4 ;  /* 0x0000001fff057819 */ /* 0x001fc80000011404 */
.L_x_93:
[----:B------:R-:W-:Y:S05]  /*0800*/  BRX R4 -0x810                                                   (*"BRANCH_TARGETS .L_x_94,.L_x_17,.L_x_97"*) ;  /* 0xfffffff404fc7949 */ /* 0x000fea000383ffff */
.L_x_97:
[----:B------:R-:W0:Y:S02]  /*0810*/  LDC.64 R4, c[0x0][0x380] ;  /* 0x0000e000ff047b82 */ /* 0x000e240000000a00 */
[----:B0-----:R-:W5:Y:S02]  /*0820*/  LDG.E R7, desc[UR4][R4.64+0x8] ;  /* 0x0000080404077981 */ /* 0x001f64000c1e1900 */
[----:B-----5:R-:W-:-:S05]  /*0830*/  FMUL R7, R7, 0.75 ;  /* 0x3f40000007077820 */ /* 0x020fca0000400000 */
[----:B------:R0:W-:Y:S01]  /*0840*/  STG.E desc[UR4][R4.64+0xc], R7 ;  /* 0x00000c0704007986 */ /* 0x0001e2000c101904 */
[----:B------:R-:W-:Y:S05]  /*0850*/  BRA `(.L_x_17) ;  /* 0x00000000003c7947 */ /* 0x000fea0003800000 */
.L_x_94:
[----:B------:R-:W0:Y:S02]  /*0860*/  LDC.64 R4, c[0x0][0x380] ;  /* 0x0000e000ff047b82 */ /* 0x000e240000000a00 */
[----:B0-----:R-:W5:Y:S02]  /*0870*/  LDG.E R7, desc[UR4][R4.64+0x4] ;  /* 0x0000040404077981 */ /* 0x001f64000c1e1900 */
[----:B-----5:R-:W-:-:S05]  /*0880*/  FMUL R7, R7, 0.75 ;  /* 0x3f40000007077820 */ /* 0x020fca0000400000 */
[----:B------:R0:W-:Y:S01]  /*0890*/  STG.E desc[UR4][R4.64], R7 ;  /* 0x0000000704007986 */ /* 0x0001e2000c101904 */
[----:B------:R-:W-:Y:S05]  /*08a0*/  BRA `(.L_x_17) ;  /* 0x0000000000287947 */ /* 0x000fea0003800000 */
.L_x_16:
[C---:B------:R-:W-:Y:S02]  /*08b0*/  ISETP.NE.AND P1, PT, R6.reuse, 0xc, PT ;  /* 0x0000000c0600780c */ /* 0x040fe40003f25270 */
[----:B------:R-:W-:-:S13]  /*08c0*/  ISETP.NE.AND P2, PT, R6, 0xf, PT ;  /* 0x0000000f0600780c */ /* 0x000fda0003f45270 */
[----:B------:R-:W-:Y:S05]  /*08d0*/  @P1 BRA P2, `(.L_x_17) ;  /* 0x00000000001c1947 */ /* 0x000fea0001000000 */
[----:B------:R-:W-:-:S05]  /*08e0*/  IADD3 R5, PT, PT, R6, -0x4, RZ ;  /* 0xfffffffc06057810 */ /* 0x000fca0007ffe0ff */
[----:B---3--:R-:W-:-:S06]  /*08f0*/  IMAD.WIDE.U32 R4, R5, 0x4, R2 ;  /* 0x0000000405047825 */ /* 0x008fcc00078e0002 */
[----:B------:R0:W3:Y:S02]  /*0900*/  LDG.E R4, desc[UR4][R4.64] ;  /* 0x0000000404047981 */ /* 0x0000e4000c1e1900 */
[----:B0-----:R-:W-:Y:S01]  /*0910*/  MOV R5, R9 ;  /* 0x0000000900057202 */ /* 0x001fe20000000f00 */
[----:B---3--:R-:W-:Y:S01]  /*0920*/  FMUL R7, R4, 0.75 ;  /* 0x3f40000004077820 */ /* 0x008fe20000400000 */
[----:B------:R-:W-:-:S05]  /*0930*/  IMAD.MOV.U32 R4, RZ, RZ, R8 ;  /* 0x000000ffff047224 */ /* 0x000fca00078e0008 */
[----:B------:R0:W-:Y:S02]  /*0940*/  STG.E desc[UR4][R4.64], R7 ;  /* 0x0000000704007986 */ /* 0x0001e4000c101904 */
.L_x_17:
[----:B------:R-:W-:Y:S05]  /*0950*/  BSYNC.RECONVERGENT B0 ;  /* 0x0000000000007941 */ /* 0x000fea0003800200 */
.L_x_15:
[----:B------:R-:W-:Y:S01]  /*0960*/  IADD3 R8, P1, PT, R8, 0x4, RZ ;  /* 0x0000000408087810 */ /* 0x000fe20007f3e0ff */
[----:B------:R-:W-:-:S03]  /*0970*/  VIADD R6, R6, 0x1 ;  /* 0x0000000106067836 */ /* 0x000fc60000000000 */
[----:B------:R-:W-:Y:S01]  /*0980*/  IADD3.X R9, PT, PT, RZ, R9, RZ, P1, !PT ;  /* 0x00000009ff097210 */ /* 0x000fe20000ffe4ff */
[----:B------:R-:W-:Y:S08]  /*0990*/  @P0 BRA `(.L_x_18) ;  /* 0xfffffffc00740947 */ /* 0x000ff0000383ffff */
[----:B------:R-:W-:Y:S05]  /*09a0*/  EXIT ;  /* 0x000000000000794d */ /* 0x000fea0003800000 */
.L_x_19:
[----:B------:R-:W-:-:S00]  /*09b0*/  BRA `(.L_x_19) ;  /* 0xfffffffc00fc7947 */ /* 0x000fc0000383ffff */
[----:B------:R-:W-:-:S00]  /*09c0*/  NOP ;  /* 0x0000000000007918 */ /* 0x000fc00000000000 */
        /* <DEDUP_REMOVED lines=11> */
.L_x_100:


//--------------------- .text._Z14simulate_sidesPfjj --------------------------
	.section	.text._Z14simulate_sidesPfjj,"ax",@progbits
	.align	128
        .global         _Z14simulate_sidesPfjj
        .type           _Z14simulate_sidesPfjj,@function
        .size           _Z14simulate_sidesPfjj,(.L_x_101 - _Z14simulate_sidesPfjj)
        .other          _Z14simulate_sidesPfjj,@"STO_CUDA_ENTRY STV_DEFAULT"
_Z14simulate_sidesPfjj:
.text._Z14simulate_sidesPfjj:
        /* <DEDUP_REMOVED lines=14> */
[----:B------:R-:W-:Y:S01]  /*00e0*/  IMAD.MOV.U32 R10, RZ, RZ, RZ ;  /* 0x000000ffff0a7224 */ /* 0x000fe200078e00ff */
[----:B------:R-:W-:Y:S01]  /*00f0*/  VIADDMNMX.U32 R0, R0, R3, R2, PT ;  /* 0x0000000300007246 */ /* 0x000fe20003800002 */
[----:B------:R-:W1:Y:S03]  /*0100*/  LDCU.64 UR6, c[0x0][0x380] ;  /* 0x00007000ff0677ac */ /* 0x000e660008000a00 */
[C---:B------:R-:W-:Y:S01]  /*0110*/  ISETP.GE.U32.AND P0, PT, R0.reuse, 0x3, PT ;  /* 0x000000030000780c */ /* 0x040fe20003f06070 */
[----:B------:R-:W-:-:S05]  /*0120*/  VIADD R4, R0, 0x1 ;  /* 0x0000000100047836 */ /* 0x000fca0000000000 */
[----:B------:R-:W-:-:S07]  /*0130*/  LOP3.LUT R0, R4, 0x3, RZ, 0xc0, !PT ;  /* 0x0000000304007812 */ /* 0x000fce00078ec0ff */
[----:B0-----:R-:W-:Y:S05]  /*0140*/  @!P0 BRA `(.L_x_21) ;  /* 0x0000000800508947 */ /* 0x001fea0003800000 */
[----:B------:R-:W0:Y:S01]  /*0150*/  LDC.64 R2, c[0x0][0x380] ;  /* 0x0000e000ff027b82 */ /* 0x000e220000000a00 */
[C---:B------:R-:W-:Y:S01]  /*0160*/  VIADD R13, R11.reuse, 0x1 ;  /* 0x000000010b0d7836 */ /* 0x040fe20000000000 */
[C---:B------:R-:W-:Y:S01]  /*0170*/  LOP3.LUT R18, R11.reuse, 0x3, RZ, 0xc0, !PT ;  /* 0x000000030b127812 */ /* 0x040fe200078ec0ff */
[----:B------:R-:W-:Y:S02]  /*0180*/  VIADD R14, R11, 0xffffffff ;  /* 0xffffffff0b0e7836 */ /* 0x000fe40000000000 */
[----:B------:R-:W-:Y:S01]  /*0190*/  HFMA2 R12, -RZ, RZ, 0, 0 ;  /* 0x00000000ff0c7431 */ /* 0x000fe200000001ff */
[----:B------:R-:W-:Y:S02]  /*01a0*/  LOP3.LUT R10, R4, 0xfffffffc, RZ, 0xc0, !PT ;  /* 0xfffffffc040a7812 */ /* 0x000fe400078ec0ff */
[----:B------:R-:W-:Y:S02]  /*01b0*/  LOP3.LUT R13, R13, 0x3, RZ, 0xc0, !PT ;  /* 0x000000030d0d7812 */ /* 0x000fe400078ec0ff */
[----:B------:R-:W-:-:S02]  /*01c0*/  LOP3.LUT R14, R14, 0x3, RZ, 0xc0, !PT ;  /* 0x000000030e0e7812 */ /* 0x000fc400078ec0ff */
[----:B------:R-:W-:-:S07]  /*01d0*/  LOP3.LUT R20, R18, 0x2, RZ, 0x3c, !PT ;  /* 0x0000000212147812 */ /* 0x000fce00078e3cff */
.L_x_42:
[----:B------:R-:W-:Y:S01]  /*01e0*/  IMAD.IADD R15, R11, 0x1, R12 ;  /* 0x000000010b0f7824 */ /* 0x000fe200078e020c */
[----:B------:R-:W-:Y:S01]  /*01f0*/  BSSY.RECONVERGENT B1, `(.L_x_22) ;  /* 0x0000022000017945 */ /* 0x000fe20003800200 */
[----:B------:R-:W-:Y:S02]  /*0200*/  IMAD.MOV.U32 R16, RZ, RZ, 0x1 ;  /* 0x00000001ff107424 */ /* 0x000fe400078e00ff */
[C---:B0-----:R-:W-:Y:S01]  /*0210*/  VIADD R5, R15.reuse, 0xffffffff ;  /* 0xffffffff0f057836 */ /* 0x041fe20000000000 */
[C---:B------:R-:W-:Y:S01]  /*0220*/  ISETP.LE.U32.AND P1, PT, R15.reuse, 0xf, PT ;  /* 0x0000000f0f00780c */ /* 0x040fe20003f23070 */
[----:B0123--:R-:W-:Y:S01]  /*0230*/  IMAD.WIDE.U32 R8, R15, 0x4, R2 ;  /* 0x000000040f087825 */ /* 0x00ffe200078e0002 */
[----:B------:R-:W-:-:S04]  /*0240*/  SHF.L.U32 R4, R16, R15, RZ ;  /* 0x0000000f10047219 */ /* 0x000fc800000006ff */
[----:B------:R-:W-:Y:S01]  /*0250*/  LOP3.LUT P0, RZ, R4, 0x9009, RZ, 0xc0, !PT ;  /* 0x0000900904ff7812 */ /* 0x000fe2000780c0ff */
[----:B------:R-:W-:-:S12]  /*0260*/  IMAD.WIDE.U32 R4, R5, 0x4, R2 ;  /* 0x0000000405047825 */ /* 0x000fd800078e0002 */
[----:B----4-:R-:W-:Y:S05]  /*0270*/  @P0 BRA P1, `(.L_x_23) ;  /* 0x0000000000640947 */ /* 0x010fea0000800000 */
[----:B------:R-:W-:-:S13]  /*0280*/  ISETP.NE.AND P0, PT, R18, 0x3, PT ;  /* 0x000000031200780c */ /* 0x000fda0003f05270 */
[----:B------:R-:W-:Y:S05]  /*0290*/  @!P0 BRA `(.L_x_24) ;  /* 0x0000000000508947 */ /* 0x000fea0003800000 */
[----:B------:R-:W-:-:S13]  /*02a0*/  ISETP.NE.AND P0, PT, R18, RZ, PT ;  /* 0x000000ff1200720c */ /* 0x000fda0003f05270 */
[----:B------:R-:W-:Y:S05]  /*02b0*/  @P0 BRA `(.L_x_25) ;  /* 0x0000000000100947 */ /* 0x000fea0003800000 */
[----:B------:R-:W2:Y:S02]  /*02c0*/  LDG.E R6, desc[UR4][R8.64+0x4] ;  /* 0x0000040408067981 */ /* 0x000ea4000c1e1900 */
[----:B--2---:R-:W-:-:S05]  /*02d0*/  FMUL R7, R6, 0.75 ;  /* 0x3f40000006077820 */ /* 0x004fca0000400000 */
[----:B------:R2:W-:Y:S01]  /*02e0*/  STG.E desc[UR4][R8.64], R7 ;  /* 0x0000000708007986 */ /* 0x0005e2000c101904 */
[----:B------:R-:W-:Y:S05]  /*02f0*/  BRA `(.L_x_23) ;  /* 0x0000000000447947 */ /* 0x000fea0003800000 */
.L_x_25:
[----:B------:R-:W-:-:S13]  /*0300*/  ISETP.GT.U32.AND P0, PT, R15, 0x3, PT ;  /* 0x000000030f00780c */ /* 0x000fda0003f04070 */
[----:B------:R-:W-:Y:S05]  /*0310*/  @P0 BRA `(.L_x_26) ;  /* 0x0000000000100947 */ /* 0x000fea0003800000 */
[----:B------:R-:W2:Y:S02]  /*0320*/  LDG.E R6, desc[UR4][R8.64+0x10] ;  /* 0x0000100408067981 */ /* 0x000ea4000c1e1900 */
[----:B--2---:R-:W-:-:S05]  /*0330*/  FMUL R7, R6, 0.75 ;  /* 0x3f40000006077820 */ /* 0x004fca0000400000 */
[----:B------:R3:W-:Y:S01]  /*0340*/  STG.E desc[UR4][R8.64], R7 ;  /* 0x0000000708007986 */ /* 0x0007e2000c101904 */
[----:B------:R-:W-:Y:S05]  /*0350*/  BRA `(.L_x_23) ;  /* 0x00000000002c7947 */ /* 0x000fea0003800000 */
.L_x_26:
[----:B------:R-:W-:-:S13]  /*0360*/  ISETP.GE.U32.AND P0, PT, R15, 0xc, PT ;  /* 0x0000000c0f00780c */ /* 0x000fda0003f06070 */
[----:B------:R-:W-:Y:S05]  /*0370*/  @!P0 BRA `(.L_x_23) ;  /* 0x0000000000248947 */ /* 0x000fea0003800000 */
[----:B------:R-:W-:-:S04]  /*0380*/  VIADD R7, R15, 0xfffffffc ;  /* 0xfffffffc0f077836 */ /* 0x000fc80000000000 */
[----:B------:R-:W-:-:S06]  /*0390*/  IMAD.WIDE.U32 R6, R7, 0x4, R2 ;  /* 0x0000000407067825 */ /* 0x000fcc00078e0002 */
[----:B------:R-:W2:Y:S02]  /*03a0*/  LDG.E R6, desc[UR4][R6.64] ;  /* 0x0000000406067981 */ /* 0x000ea4000c1e1900 */
[----:B--2---:R-:W-:-:S05]  /*03b0*/  FMUL R17, R6, 0.75 ;  /* 0x3f40000006117820 */ /* 0x004fca0000400000 */
[----:B------:R4:W-:Y:S01]  /*03c0*/  STG.E desc[UR4][R8.64], R17 ;  /* 0x0000001108007986 */ /* 0x0009e2000c101904 */
[----:B------:R-:W-:Y:S05]  /*03d0*/  BRA `(.L_x_23) ;  /* 0x00000000000c7947 */ /* 0x000fea0003800000 */
.L_x_24:
[----:B------:R-:W2:Y:S02]  /*03e0*/  LDG.E R6, desc[UR4][R4.64] ;  /* 0x0000000404067981 */ /* 0x000ea4000c1e1900 */
[----:B--2---:R-:W-:-:S05]  /*03f0*/  FMUL R7, R6, 0.75 ;  /* 0x3f40000006077820 */ /* 0x004fca0000400000 */
[----:B------:R0:W-:Y:S02]  /*0400*/  STG.E desc[UR4][R8.64], R7 ;  /* 0x0000000708007986 */ /* 0x0001e4000c101904 */
.L_x_23:
[----:B-1----:R-:W-:Y:S05]  /*0410*/  BSYNC.RECONVERGENT B1 ;  /* 0x0000000000017941 */ /* 0x002fea0003800200 */
.L_x_22:
[----:B----4-:R-:W-:Y:S01]  /*0420*/  IADD3 R17, PT, PT, R15, 0x1, RZ ;  /* 0x000000010f117810 */ /* 0x010fe20007ffe0ff */
[----:B------:R-:W-:Y:S01]  /*0430*/  BSSY.RECONVERGENT B1, `(.L_x_27) ;  /* 0x0000022000017945 */ /* 0x000fe20003800200 */
[----:B0-23--:R-:W-:Y:S02]  /*0440*/  IADD3 R7, P0, PT, R11, R12, RZ ;  /* 0x0000000c0b077210 */ /* 0x00dfe40007f1e0ff */
[----:B------:R-:W-:Y:S02]  /*0450*/  SHF.L.U32 R19, R16, R17, RZ ;  /* 0x0000001110137219 */ /* 0x000fe400000006ff */
[----:B------:R-:W-:Y:S01]  /*0460*/  ISETP.LE.U32.AND P2, PT, R17, 0xf, PT ;  /* 0x0000000f1100780c */ /* 0x000fe20003f43070 */
[----:B------:R-:W-:Y:S01]  /*0470*/  IMAD.X R22, RZ, RZ, RZ, P0 ;  /* 0x000000ffff167224 */ /* 0x000fe200000e06ff */
[----:B------:R-:W-:Y:S02]  /*0480*/  LOP3.LUT P0, RZ, R19, 0x9009, RZ, 0xc0, !PT ;  /* 0x0000900913ff7812 */ /* 0x000fe4000780c0ff */
[----:B------:R-:W-:-:S04]  /*0490*/  LEA R6, P1, R7, UR6, 0x2 ;  /* 0x0000000607067c11 */ /* 0x000fc8000f8210ff */
[----:B------:R-:W-:-:S07]  /*04a0*/  LEA.HI.X R7, R7, UR7, R22, 0x2, P1 ;  /* 0x0000000707077c11 */ /* 0x000fce00088f1416 */
[----:B------:R-:W-:Y:S05]  /*04b0*/  @P0 BRA P2, `(.L_x_28) ;  /* 0x0000000000640947 */ /* 0x000fea0001000000 */
[----:B------:R-:W-:-:S13]  /*04c0*/  ISETP.NE.AND P0, PT, R13, RZ, PT ;  /* 0x000000ff0d00720c */ /* 0x000fda0003f05270 */
[----:B------:R-:W-:Y:S05]  /*04d0*/  @!P0 BRA `(.L_x_29) ;  /* 0x0000000000508947 */ /* 0x000fea0003800000 */
[----:B------:R-:W-:-:S13]  /*04e0*/  ISETP.NE.AND P0, PT, R13, 0x3, PT ;  /* 0x000000030d00780c */ /* 0x000fda0003f05270 */
[----:B------:R-:W-:Y:S05]  /*04f0*/  @P0 BRA `(.L_x_30) ;  /* 0x0000000000100947 */ /* 0x000fea0003800000 */
[----:B------:R-:W2:Y:S02]  /*0500*/  LDG.E R19, desc[UR4][R8.64] ;  /* 0x0000000408137981 */ /* 0x000ea4000c1e1900 */
[----:B--2---:R-:W-:-:S05]  /*0510*/  FMUL R19, R19, 0.75 ;  /* 0x3f40000013137820 */ /* 0x004fca0000400000 */
[----:B------:R0:W-:Y:S01]  /*0520*/  STG.E desc[UR4][R6.64+0x4], R19 ;  /* 0x0000041306007986 */ /* 0x0001e2000c101904 */
[----:B------:R-:W-:Y:S05]  /*0530*/  BRA `(.L_x_28) ;  /* 0x0000000000447947 */ /* 0x000fea0003800000 */
.L_x_30:
[----:B------:R-:W-:-:S13]  /*0540*/  ISETP.GE.U32.AND P0, PT, R17, 0x4, PT ;  /* 0x000000041100780c */ /* 0x000fda0003f06070 */
[----:B------:R-:W-:Y:S05]  /*0550*/  @!P0 BRA `(.L_x_31) ;  /* 0x0000000000208947 */ /* 0x000fea0003800000 */
        /* <DEDUP_REMOVED lines=8> */
.L_x_31:
[----:B------:R-:W2:Y:S02]  /*05e0*/  LDG.E R8, desc[UR4][R6.64+0x14] ;  /* 0x0000140406087981 */ /* 0x000ea4000c1e1900 */
[----:B--2---:R-:W-:-:S05]  /*05f0*/  FMUL R9, R8, 0.75 ;  /* 0x3f40000008097820 */ /* 0x004fca0000400000 */
[----:B------:R2:W-:Y:S01]  /*0600*/  STG.E desc[UR4][R6.64+0x4], R9 ;  /* 0x0000040906007986 */ /* 0x0005e2000c101904 */
[----:B------:R-:W-:Y:S05]  /*0610*/  BRA `(.L_x_28) ;  /* 0x00000000000c7947 */ /* 0x000fea0003800000 */
.L_x_29:
[----:B------:R-:W2:Y:S02]  /*0620*/  LDG.E R8, desc[UR4][R6.64+0x8] ;  /* 0x0000080406087981 */ /* 0x000ea4000c1e1900 */
[----:B--2---:R-:W-:-:S05]  /*0630*/  FMUL R9, R8, 0.75 ;  /* 0x3f40000008097820 */ /* 0x004fca0000400000 */
[----:B------:R3:W-:Y:S02]  /*0640*/  STG.E desc[UR4][R6.64+0x4], R9 ;  /* 0x0000040906007986 */ /* 0x0007e4000c101904 */
.L_x_28:
[----:B------:R-:W-:Y:S05]  /*0650*/  BSYNC.RECONVERGENT B1 ;  /* 0x0000000000017941 */ /* 0x000fea0003800200 */
.L_x_27:
[----:B01----:R-:W-:Y:S01]  /*0660*/  VIADD R19, R15, 0x2 ;  /* 0x000000020f137836 */ /* 0x003fe20000000000 */
[----:B------:R-:W-:Y:S04]  /*0670*/  BSSY.RECONVERGENT B1, `(.L_x_32) ;  /* 0x000001f000017945 */ /* 0x000fe80003800200 */
[----:B------:R-:W-:Y:S02]  /*0680*/  SHF.L.U32 R8, R16, R19, RZ ;  /* 0x0000001310087219 */ /* 0x000fe400000006ff */
[----:B------:R-:W-:Y:S02]  /*0690*/  ISETP.LE.U32.AND P1, PT, R19, 0xf, PT ;  /* 0x0000000f1300780c */ /* 0x000fe40003f23070 */
[----:B------:R-:W-:-:S13]  /*06a0*/  LOP3.LUT P0, RZ, R8, 0x9009, RZ, 0xc0, !PT ;  /* 0x0000900908ff7812 */ /* 0x000fda000780c0ff */
[----:B------:R-:W-:Y:S05]  /*06b0*/  @P0 BRA P1, `(.L_x_33) ;  /* 0x0000000000680947 */ /* 0x000fea0000800000 */
[----:B------:R-:W-:-:S13]  /*06c0*/  ISETP.NE.AND P0, PT, R20, RZ, PT ;  /* 0x000000ff1400720c */ /* 0x000fda0003f05270 */
[----:B------:R-:W-:Y:S05]  /*06d0*/  @!P0 BRA `(.L_x_34) ;  /* 0x0000000000548947 */ /* 0x000fea0003800000 */
[----:B------:R-:W-:-:S13]  /*06e0*/  ISETP.NE.AND P0, PT, R20, 0x3, PT ;  /* 0x000000031400780c */ /* 0x000fda0003f05270 */
[----:B------:R-:W-:Y:S05]  /*06f0*/  @P0 BRA `(.L_x_35) ;  /* 0x0000000000140947 */ /* 0x000fea0003800000 */
[----:B--23--:R-:W-:-:S06]  /*0700*/  IMAD.WIDE.U32 R8, R17, 0x4, R2 ;  /* 0x0000000411087825 */ /* 0x00cfcc00078e0002 */
[----:B------:R-:W2:Y:S02]  /*0710*/  LDG.E R8, desc[UR4][R8.64] ;  /* 0x0000000408087981 */ /* 0x000ea4000c1e1900 */
[----:B--2---:R-:W-:-:S05]  /*0720*/  FMUL R17, R8, 0.75 ;  /* 0x3f40000008117820 */ /* 0x004fca0000400000 */
[----:B------:R0:W-:Y:S01]  /*0730*/  STG.E desc[UR4][R6.64+0x8], R17 ;  /* 0x0000081106007986 */ /* 0x0001e2000c101904 */
[----:B------:R-:W-:Y:S05]  /*0740*/  BRA `(.L_x_33) ;  /* 0x0000000000447947 */ /* 0x000fea0003800000 */
.L_x_35:
[----:B------:R-:W-:-:S13]  /*0750*/  ISETP.GE.U32.AND P0, PT, R19, 0x4, PT ;  /* 0x000000041300780c */ /* 0x000fda0003f06070 */
[----:B------:R-:W-:Y:S05]  /*0760*/  @!P0 BRA `(.L_x_36) ;  /* 0x0000000000208947 */ /* 0x000fea0003800000 */
[----:B------:R-:W-:-:S13]  /*0770*/  ISETP.GE.U32.AND P0, PT, R19, 0xc, PT ;  /* 0x0000000c1300780c */ /* 0x000fda0003f06070 */
[----:B------:R-:W-:Y:S05]  /*0780*/  @!P0 BRA `(.L_x_33) ;  /* 0x0000000000348947 */ /* 0x000fea0003800000 */
[----:B--23--:R-:W-:-:S04]  /*0790*/  VIADD R9, R15, 0xfffffffe ;  /* 0xfffffffe0f097836 */ /* 0x00cfc80000000000 */
[----:B------:R-:W-:-:S06]  /*07a0*/  IMAD.WIDE.U32 R8, R9, 0x4, R2 ;  /* 0x0000000409087825 */ /* 0x000fcc00078e0002 */
[----:B------:R-:W2:Y:S02]  /*07b0*/  LDG.E R8, desc[UR4][R8.64] ;  /* 0x0000000408087981 */ /* 0x000ea4000c1e1900 */
[----:B--2---:R-:W-:-:S05]  /*07c0*/  FMUL R17, R8, 0.75 ;  /* 0x3f40000008117820 */ /* 0x004fca0000400000 */
[----:B------:R4:W-:Y:S01]  /*07d0*/  STG.E desc[UR4][R6.64+0x8], R17 ;  /* 0x0000081106007986 */ /* 0x0009e2000c101904 */
[----:B------:R-:W-:Y:S05]  /*07e0*/  BRA `(.L_x_33) ;  /* 0x00000000001c7947 */ /* 0x000fea0003800000 */
.L_x_36:
[----:B------:R-:W2:Y:S02]  /*07f0*/  LDG.E R8, desc[UR4][R6.64+0x18] ;  /* 0x0000180406087981 */ /* 0x000ea4000c1e1900 */
[----:B--23--:R-:W-:-:S05]  /*0800*/  FMUL R9, R8, 0.75 ;  /* 0x3f40000008097820 */ /* 0x00cfca0000400000 */
[----:B------:R1:W-:Y:S01]  /*0810*/  STG.E desc[UR4][R6.64+0x8], R9 ;  /* 0x0000080906007986 */ /* 0x0003e2000c101904 */
[----:B------:R-:W-:Y:S05]  /*0820*/  BRA `(.L_x_33) ;  /* 0x00000000000c7947 */ /* 0x000fea0003800000 */
.L_x_34:
[----:B------:R-:W2:Y:S02]  /*0830*/  LDG.E R8, desc[UR4][R6.64+0xc] ;  /* 0x00000c0406087981 */ /* 0x000ea4000c1e1900 */
[----:B--23--:R-:W-:-:S05]  /*0840*/  FMUL R9, R8, 0.75 ;  /* 0x3f40000008097820 */ /* 0x00cfca0000400000 */
[----:B------:R0:W-:Y:S02]  /*0850*/  STG.E desc[UR4][R6.64+0x8], R9 ;  /* 0x0000080906007986 */ /* 0x0001e4000c101904 */
.L_x_33:
[----:B------:R-:W-:Y:S05]  /*0860*/  BSYNC.RECONVERGENT B1 ;  /* 0x0000000000017941 */ /* 0x000fea0003800200 */
.L_x_32:
[----:B------:R-:W-:Y:S01]  /*0870*/  IADD3 R15, PT, PT, R15, 0x3, RZ ;  /* 0x000000030f0f7810 */ /* 0x000fe20007ffe0ff */
[----:B------:R-:W-:Y:S03]  /*0880*/  BSSY.RECONVERGENT B1, `(.L_x_37) ;  /* 0x000001d000017945 */ /* 0x000fe60003800200 */
        /* <DEDUP_REMOVED lines=8> */
[----:B------:R-:W-:-:S06]  /*0910*/  IMAD.WIDE.U32 R4, R19, 0x4, R2 ;  /* 0x0000000413047825 */ /* 0x000fcc00078e0002 */
[----:B------:R-:W0:Y:S02]  /*0920*/  LDG.E R4, desc[UR4][R4.64] ;  /* 0x0000000404047981 */ /* 0x000e24000c1e1900 */
[----:B0123--:R-:W-:-:S05]  /*0930*/  FMUL R9, R4, 0.75 ;  /* 0x3f40000004097820 */ /* 0x00ffca0000400000 */
[----:B------:R0:W-:Y:S01]  /*0940*/  STG.E desc[UR4][R6.64+0xc], R9 ;  /* 0x00000c0906007986 */ /* 0x0001e2000c101904 */
[----:B------:R-:W-:Y:S05]  /*0950*/  BRA `(.L_x_38) ;  /* 0x00000000003c7947 */ /* 0x000fea0003800000 */
.L_x_40:
[----:B------:R-:W-:-:S13]  /*0960*/  ISETP.GE.U32.AND P0, PT, R15, 0x4, PT ;  /* 0x000000040f00780c */ /* 0x000fda0003f06070 */
[----:B------:R-:W-:Y:S05]  /*0970*/  @!P0 BRA `(.L_x_41) ;  /* 0x0000000000188947 */ /* 0x000fea0003800000 */
[----:B------:R-:W-:-:S13]  /*0980*/  ISETP.GE.U32.AND P0, PT, R15, 0xc, PT ;  /* 0x0000000c0f00780c */ /* 0x000fda0003f06070 */
[----:B------:R-:W-:Y:S05]  /*0990*/  @!P0 BRA `(.L_x_38) ;  /* 0x00000000002c8947 */ /* 0x000fea0003800000 */
[----:B------:R-:W0:Y:S02]  /*09a0*/  LDG.E R4, desc[UR4][R4.64] ;  /* 0x0000000404047981 */ /* 0x000e24000c1e1900 */
[----:B0123--:R-:W-:-:S05]  /*09b0*/  FMUL R9, R4, 0.75 ;  /* 0x3f40000004097820 */ /* 0x00ffca0000400000 */
[----:B------:R0:W-:Y:S01]  /*09c0*/  STG.E desc[UR4][R6.64+0xc], R9 ;  /* 0x00000c0906007986 */ /* 0x0001e2000c101904 */
[----:B------:R-:W-:Y:S05]  /*09d0*/  BRA `(.L_x_38) ;  /* 0x00000000001c7947 */ /* 0x000fea0003800000 */
.L_x_41:
[----:B------:R-:W5:Y:S02]  /*09e0*/  LDG.E R4, desc[UR4][R6.64+0x1c] ;  /* 0x00001c0406047981 */ /* 0x000f64000c1e1900 */
[----:B-----5:R-:W-:-:S05]  /*09f0*/  FMUL R5, R4, 0.75 ;  /* 0x3f40000004057820 */ /* 0x020fca0000400000 */
[----:B------:R0:W-:Y:S01]  /*0a00*/  STG.E desc[UR4][R6.64+0xc], R5 ;  /* 0x00000c0506007986 */ /* 0x0001e2000c101904 */
[----:B------:R-:W-:Y:S05]  /*0a10*/  BRA `(.L_x_38) ;  /* 0x00000000000c7947 */ /* 0x000fea0003800000 */
.L_x_39:
[----:B------:R-:W5:Y:S02]  /*0a20*/  LDG.E R4, desc[UR4][R6.64+0x10] ;  /* 0x0000100406047981 */ /* 0x000f64000c1e1900 */
[----:B-----5:R-:W-:-:S05]  /*0a30*/  FMUL R5, R4, 0.75 ;  /* 0x3f40000004057820 */ /* 0x020fca0000400000 */
[----:B------:R0:W-:Y:S02]  /*0a40*/  STG.E desc[UR4][R6.64+0xc], R5 ;  /* 0x00000c0506007986 */ /* 0x0001e4000c101904 */
.L_x_38:
[----:B------:R-:W-:Y:S05]  /*0a50*/  BSYNC.RECONVERGENT B1 ;  /* 0x0000000000017941 */ /* 0x000fea0003800200 */
.L_x_37:
[----:B------:R-:W-:-:S05]  /*0a60*/  VIADD R12, R12, 0x4 ;  /* 0x000000040c0c7836 */ /* 0x000fca0000000000 */
[----:B------:R-:W-:-:S13]  /*0a70*/  ISETP.NE.AND P0, PT, R12, R10, PT ;  /* 0x0000000a0c00720c */ /* 0x000fda0003f05270 */
[----:B------:R-:W-:Y:S05]  /*0a80*/  @P0 BRA `(.L_x_42) ;  /* 0xfffffff400d40947 */ /* 0x000fea000383ffff */
.L_x_21:
[----:B-1----:R-:W-:Y:S05]  /*0a90*/  BSYNC.RECONVERGENT B0 ;  /* 0x0000000000007941 */ /* 0x002fea0003800200 */
.L_x_20:
[----:B------:R-:W-:-:S13]  /*0aa0*/  ISETP.NE.AND P0, PT, R0, RZ, PT ;  /* 0x000000ff0000720c */ /* 0x000fda0003f05270 */
[----:B------:R-:W-:Y:S05]  /*0ab0*/  @!P0 EXIT ;  /* 0x000000000000894d */ /* 0x000fea0003800000 */
[----:B0-----:R-:W0:Y:S01]  /*0ac0*/  LDC.64 R4, c[0x0][0x380] ;  /* 0x0000e000ff047b82 */ /* 0x001e220000000a00 */
[----:B------:R-:W-:Y:S02]  /*0ad0*/  IMAD.IADD R11, R11, 0x1, R10 ;  /* 0x000000010b0b7824 */ /* 0x000fe400078e020a */
[----:B------:R-:W-:-:S05]  /*0ae0*/  IMAD.MOV R0, RZ, RZ, -R0 ;  /* 0x000000ffff007224 */ /* 0x000fca00078e0a00 */
[----:B------:R-:W1:Y:S01]  /*0af0*/  LDC.64 R2, c[0x0][0x380] ;  /* 0x0000e000ff027b82 */ /* 0x000e620000000a00 */
[C---:B0-----:R-:W-:Y:S01]  /*0b00*/  IMAD.WIDE.U32 R4, R11.reuse, 0x4, R4 ;  /* 0x000000040b047825 */ /* 0x041fe200078e0004 */
[----:B------:R-:W-:-:S03]  /*0b10*/  IADD3 R11, PT, PT, R11, -0x1, RZ ;  /* 0xffffffff0b0b7810 */ /* 0x000fc60007ffe0ff */
[----:B--234-:R-:W-:-:S07]  /*0b20*/  IMAD.MOV.U32 R6, RZ, RZ, R4 ;  /* 0x000000ffff067224 */ /* 0x01cfce00078e0004 */
.L_x_48:
[----:B------:R-:W-:Y:S01]  /*0b30*/  IMAD.MOV.U32 R7, RZ, RZ, R11 ;  /* 0x000000ffff077224 */ /* 0x000fe200078e000b */
[----:B------:R-:W-:Y:S01]  /*0b40*/  BSSY.RECONVERGENT B0, `(.L_x_43) ;  /* 0x0000024000007945 */ /* 0x000fe20003800200 */
[----:B------:R-:W-:Y:S02]  /*0b50*/  IMAD.MOV.U32 R4, RZ, RZ, 0x1 ;  /* 0x00000001ff047424 */ /* 0x000fe400078e00ff */
[----:B------:R-:W-:Y:S02]  /*0b60*/  VIADD R11, R11, 0x1 ;  /* 0x000000010b0b7836 */ /* 0x000fe40000000000 */
[----:B------:R-:W-:-:S03]  /*0b70*/  VIADD R0, R0, 0x1 ;  /* 0x0000000100007836 */ /* 0x000fc60000000000 */
[----:B------:R-:W-:Y:S02]  /*0b80*/  SHF.L.U32 R4, R4, R11, RZ ;  /* 0x0000000b04047219 */ /* 0x000fe400000006ff */
[----:B------:R-:W-:Y:S02]  /*0b90*/  ISETP.LE.U32.AND P2, PT, R11, 0xf, PT ;  /* 0x0000000f0b00780c */ /* 0x000fe40003f43070 */
[----:B------:R-:W-:Y:S02]  /*0ba0*/  LOP3.LUT P1, RZ, R4, 0x9009, RZ, 0xc0, !PT ;  /* 0x0000900904ff7812 */ /* 0x000fe4000782c0ff */
[----:B------:R-:W-:Y:S02]  /*0bb0*/  ISETP.NE.AND P0, PT, R0, RZ, PT ;  /* 0x000000ff0000720c */ /* 0x000fe40003f05270 */
[----:B------:R-:W-:-:S09]  /*0bc0*/  MOV R4, R6 ;  /* 0x0000000600047202 */ /* 0x000fd20000000f00 */
[----:B------:R-:W-:Y:S05]  /*0bd0*/  @P1 BRA P2, `(.L_x_44) ;  /* 0x0000000000681947 */ /* 0x000fea0001000000 */
[----:B------:R-:W-:-:S13]  /*0be0*/  LOP3.LUT P1, R6, R11, 0x3, RZ, 0xc0, !PT ;  /* 0x000000030b067812 */ /* 0x000fda000782c0ff */
[----:B------:R-:W-:Y:S05]  /*0bf0*/  @!P1 BRA `(.L_x_45) ;  /* 0x0000000000549947 */ /* 0x000fea0003800000 */
[----:B------:R-:W-:-:S13]  /*0c00*/  ISETP.NE.AND P1, PT, R6, 0x3, PT ;  /* 0x000000030600780c */ /* 0x000fda0003f25270 */
[----:B------:R-:W-:Y:S05]  /*0c10*/  @P1 BRA `(.L_x_46) ;  /* 0x0000000000141947 */ /* 0x000fea0003800000 */
[----:B-1----:R-:W-:-:S06]  /*0c20*/  IMAD.WIDE.U32 R6, R7, 0x4, R2 ;  /* 0x0000000407067825 */ /* 0x002fcc00078e0002 */
[----:B------:R-:W2:Y:S02]  /*0c30*/  LDG.E R6, desc[UR4][R6.64] ;  /* 0x0000000406067981 */ /* 0x000ea4000c1e1900 */
[----:B--2---:R-:W-:-:S05]  /*0c40*/  FMUL R9, R6, 0.75 ;  /* 0x3f40000006097820 */ /* 0x004fca0000400000 */
[----:B------:R0:W-:Y:S01]  /*0c50*/  STG.E desc[UR4][R4.64], R9 ;  /* 0x0000000904007986 */ /* 0x0001e2000c101904 */
[----:B------:R-:W-:Y:S05]  /*0c60*/  BRA `(.L_x_44) ;  /* 0x0000000000447947 */ /* 0x000fea0003800000 */
.L_x_46:
[----:B------:R-:W-:-:S13]  /*0c70*/  ISETP.GE.U32.AND P1, PT, R11, 0x4, PT ;  /* 0x000000040b00780c */ /* 0x000fda0003f26070 */
[----:B------:R-:W-:Y:S05]  /*0c80*/  @!P1 BRA `(.L_x_47) ;  /* 0x0000000000209947 */ /* 0x000fea0003800000 */
[----:B------:R-:W-:-:S13]  /*0c90*/  ISETP.GE.U32.AND P1, PT, R11, 0xc, PT ;  /* 0x0000000c0b00780c */ /* 0x000fda0003f26070 */
[----:B------:R-:W-:Y:S05]  /*0ca0*/  @!P1 BRA `(.L_x_44) ;  /* 0x0000000000349947 */ /* 0x000fea0003800000 */
[----:B------:R-:W-:-:S04]  /*0cb0*/  VIADD R7, R7, 0xfffffffd ;  /* 0xfffffffd07077836 */ /* 0x000fc80000000000 */
[----:B-1----:R-:W-:-:S06]  /*0cc0*/  IMAD.WIDE.U32 R6, R7, 0x4, R2 ;  /* 0x0000000407067825 */ /* 0x002fcc00078e0002 */
[----:B------:R-:W2:Y:S02]  /*0cd0*/  LDG.E R6, desc[UR4][R6.64] ;  /* 0x0000000406067981 */ /* 0x000ea4000c1e1900 */
[----:B--2---:R-:W-:-:S05]  /*0ce0*/  FMUL R9, R6, 0.75 ;  /* 0x3f40000006097820 */ /* 0x004fca0000400000 */
[----:B------:R3:W-:Y:S01]  /*0cf0*/  STG.E desc[UR4][R4.64], R9 ;  /* 0x0000000904007986 */ /* 0x0007e2000c101904 */
[----:B------:R-:W-:Y:S05]  /*0d00*/  BRA `(.L_x_44) ;  /* 0x00000000001c7947 */ /* 0x000fea0003800000 */
.L_x_47:
[----:B------:R-:W2:Y:S02]  /*0d10*/  LDG.E R6, desc[UR4][R4.64+0x10] ;  /* 0x0000100404067981 */ /* 0x000ea4000c1e1900 */
[----:B--2---:R-:W-:-:S05]  /*0d20*/  FMUL R7, R6, 0.75 ;  /* 0x3f40000006077820 */ /* 0x004fca0000400000 */
[----:B------:R2:W-:Y:S01]  /*0d30*/  STG.E desc[UR4][R4.64], R7 ;  /* 0x0000000704007986 */ /* 0x0005e2000c101904 */
[----:B------:R-:W-:Y:S05]  /*0d40*/  BRA `(.L_x_44) ;  /* 0x00000000000c7947 */ /* 0x000fea0003800000 */
.L_x_45:
[----:B------:R-:W2:Y:S02]  /*0d50*/  LDG.E R6, desc[UR4][R4.64+0x4] ;  /* 0x0000040404067981 */ /* 0x000ea4000c1e1900 */
[----:B--2---:R-:W-:-:S05]  /*0d60*/  FMUL R7, R6, 0.75 ;  /* 0x3f40000006077820 */ /* 0x004fca0000400000 */
[----:B------:R4:W-:Y:S02]  /*0d70*/  STG.E desc[UR4][R4.64], R7 ;  /* 0x0000000704007986 */ /* 0x0009e4000c101904 */
.L_x_44:
[----:B------:R-:W-:Y:S05]  /*0d80*/  BSYNC.RECONVERGENT B0 ;  /* 0x0000000000007941 */ /* 0x000fea0003800200 */
.L_x_43:
[----:B------:R-:W-:-:S05]  /*0d90*/  IADD3 R6, P1, PT, R4, 0x4, RZ ;  /* 0x0000000404067810 */ /* 0x000fca0007f3e0ff */
[----:B0-234-:R-:W-:Y:S01]  /*0da0*/  IMAD.X R5, RZ, RZ, R5, P1 ;  /* 0x000000ffff057224 */ /* 0x01dfe200008e0605 */
[----:B------:R-:W-:Y:S07]  /*0db0*/  @P0 BRA `(.L_x_48) ;  /* 0xfffffffc005c0947 */ /* 0x000fee000383ffff */
[----:B------:R-:W-:Y:S05]  /*0dc0*/  EXIT ;  /* 0x000000000000794d */ /* 0x000fea0003800000 */
.L_x_49:
        /* <DEDUP_REMOVED lines=11> */
.L_x_101:


//--------------------- .text._Z8simulatePfS_S_jj --------------------------
	.section	.text._Z8simulatePfS_S_jj,"ax",@progbits
	.align	128
        .global         _Z8simulatePfS_S_jj
        .type           _Z8simulatePfS_S_jj,@function
        .size           _Z8simulatePfS_S_jj,(.L_x_99 - _Z8simulatePfS_S_jj)
        .other          _Z8simulatePfS_S_jj,@"STO_CUDA_ENTRY STV_DEFAULT"
_Z8simulatePfS_S_jj:
.text._Z8simulatePfS_S_jj:
        /* <DEDUP_REMOVED lines=16> */
[----:B------:R-:W1:Y:S01]  /*0100*/  LDCU.64 UR10, c[0x0][0x390] ;  /* 0x00007200ff0a77ac */ /* 0x000e620008000a00 */
[----:B------:R-:W-:Y:S02]  /*0110*/  IMAD.MOV.U32 R3, RZ, RZ, 0x3ff000d1 ;  /* 0x3ff000d1ff037424 */ /* 0x000fe400078e00ff */
[----:B------:R-:W-:Y:S01]  /*0120*/  ISETP.NE.AND P0, PT, R2, RZ, PT ;  /* 0x000000ff0200720c */ /* 0x000fe20003f05270 */
[----:B------:R-:W2:Y:S01]  /*0130*/  LDCU.128 UR12, c[0x0][0x380] ;  /* 0x00007000ff0c77ac */ /* 0x000ea20008000c00 */
[----:B------:R-:W-:-:S11]  /*0140*/  UMOV UR6, 0xb71758e2 ;  /* 0xb71758e200067882 */ /* 0x000fd60000000000 */
[----:B0-----:R-:W-:Y:S05]  /*0150*/  @!P0 BRA `(.L_x_51) ;  /* 0x0000000800208947 */ /* 0x001fea0003800000 */
[----:B------:R-:W0:Y:S01]  /*0160*/  LDC.64 R22, c[0x0][0x388] ;  /* 0x0000e200ff167b82 */ /* 0x000e220000000a00 */
[----:B------:R-:W-:Y:S02]  /*0170*/  VIADD R5, R2, 0x1 ;  /* 0x0000000102057836 */ /* 0x000fe40000000000 */
[----:B------:R-:W-:-:S03]  /*0180*/  IMAD.MOV.U32 R0, RZ, RZ, RZ ;  /* 0x000000ffff007224 */ /* 0x000fc600078e00ff */
[----:B------:R-:W-:Y:S02]  /*0190*/  LOP3.LUT R5, R5, 0xfffffffe, RZ, 0xc0, !PT ;  /* 0xfffffffe05057812 */ /* 0x000fe400078ec0ff */
[----:B------:R-:W3:Y:S08]  /*01a0*/  LDC.64 R20, c[0x0][0x390] ;  /* 0x0000e400ff147b82 */ /* 0x000ef00000000a00 */
[----:B------:R-:W4:Y:S02]  /*01b0*/  LDC.64 R18, c[0x0][0x380] ;  /* 0x0000e000ff127b82 */ /* 0x000f240000000a00 */
.L_x_60:
[----:B------:R-:W-:Y:S01]  /*01c0*/  IADD3 R33, PT, PT, R4, R0, RZ ;  /* 0x0000000004217210 */ /* 0x000fe20007ffe0ff */
[----:B------:R-:W-:Y:S04]  /*01d0*/  BSSY.RECONVERGENT B1, `(.L_x_52) ;  /* 0x000003a000017945 */ /* 0x000fe80003800200 */
[C---:B------:R-:W-:Y:S02]  /*01e0*/  VIADD R6, R33.reuse, 0xfffffffb ;  /* 0xfffffffb21067836 */ /* 0x040fe40000000000 */
[----:B0-----:R-:W-:-:S03]  /*01f0*/  IMAD.WIDE.U32 R16, R33, 0x4, R22 ;  /* 0x0000000421107825 */ /* 0x001fc600078e0016 */
[----:B------:R-:W-:-:S13]  /*0200*/  ISETP.GT.U32.AND P0, PT, R6, 0x6, PT ;  /* 0x000000060600780c */ /* 0x000fda0003f04070 */
[----:B-1----:R-:W-:Y:S05]  /*0210*/  @P0 BRA `(.L_x_53) ;  /* 0x0000000000d40947 */ /* 0x002fea0003800000 */
[----:B------:R-:W-:-:S04]  /*0220*/  LOP3.LUT P0, R6, R33, 0x3, RZ, 0xc0, !PT ;  /* 0x0000000321067812 */ /* 0x000fc8000780c0ff */
[----:B------:R-:W-:-:S13]  /*0230*/  ISETP.EQ.OR P0, PT, R6, 0x3, !P0 ;  /* 0x000000030600780c */ /* 0x000fda0004702670 */
[----:B------:R-:W-:Y:S05]  /*0240*/  @P0 BRA `(.L_x_53) ;  /* 0x0000000000c80947 */ /* 0x000fea0003800000 */
[C---:B------:R-:W-:Y:S01]  /*0250*/  VIADD R7, R33.reuse, 0xffffffff ;  /* 0xffffffff21077836 */ /* 0x040fe20000000000 */
[----:B------:R-:W5:Y:S01]  /*0260*/  LDG.E R9, desc[UR4][R16.64+0x4] ;  /* 0x0000040410097981 */ /* 0x000f62000c1e1900 */
[----:B------:R-:W-:Y:S02]  /*0270*/  VIADD R13, R33, 0xfffffffc ;  /* 0xfffffffc210d7836 */ /* 0x000fe40000000000 */
[--C-:B------:R-:W-:Y:S01]  /*0280*/  IMAD.WIDE.U32 R6, R7, 0x4, R22.reuse ;  /* 0x0000000407067825 */ /* 0x100fe200078e0016 */
[----:B------:R-:W2:Y:S03]  /*0290*/  LDG.E R11, desc[UR4][R16.64+0x10] ;  /* 0x00001004100b7981 */ /* 0x000ea6000c1e1900 */
[----:B------:R-:W-:Y:S01]  /*02a0*/  IMAD.WIDE.U32 R12, R13, 0x4, R22 ;  /* 0x000000040d0c7825 */ /* 0x000fe200078e0016 */
[----:B------:R-:W4:Y:S04]  /*02b0*/  LDG.E R25, desc[UR4][R16.64] ;  /* 0x0000000410197981 */ /* 0x000f28000c1e1900 */
[----:B------:R0:W5:Y:S04]  /*02c0*/  LDG.E R6, desc[UR4][R6.64] ;  /* 0x0000000406067981 */ /* 0x000168000c1e1900 */
[----:B------:R-:W2:Y:S01]  /*02d0*/  LDG.E R13, desc[UR4][R12.64] ;  /* 0x000000040c0d7981 */ /* 0x000ea2000c1e1900 */
[----:B---3--:R-:W-:-:S05]  /*02e0*/  IMAD.WIDE.U32 R14, R33, 0x4, R20 ;  /* 0x00000004210e7825 */ /* 0x008fca00078e0014 */
[----:B------:R-:W3:Y:S01]  /*02f0*/  LDG.E R24, desc[UR4][R14.64] ;  /* 0x000000040e187981 */ /* 0x000ee2000c1e1900 */
[----:B0-----:R-:W-:Y:S01]  /*0300*/  IMAD.MOV.U32 R7, RZ, RZ, 0x3ff000d1 ;  /* 0x3ff000d1ff077424 */ /* 0x001fe200078e00ff */
[----:B------:R-:W-:Y:S01]  /*0310*/  UMOV UR8, 0x91d14e3c ;  /* 0x91d14e3c00087882 */ /* 0x000fe20000000000 */
[----:B------:R-:W-:Y:S01]  /*0320*/  UMOV UR9, 0x3feffe5c ;  /* 0x3feffe5c00097882 */ /* 0x000fe20000000000 */
[----:B------:R-:W-:Y:S01]  /*0330*/  BSSY.RECONVERGENT B2, `(.L_x_54) ;  /* 0x0000021000027945 */ /* 0x000fe20003800200 */
[----:B-----5:R-:W-:-:S04]  /*0340*/  FADD R8, R6, R9 ;  /* 0x0000000906087221 */ /* 0x020fc80000000000 */
[----:B--2---:R-:W-:-:S04]  /*0350*/  FADD R8, R8, R13 ;  /* 0x0000000d08087221 */ /* 0x004fc80000000000 */
[----:B------:R-:W-:Y:S01]  /*0360*/  FADD R8, R8, R11 ;  /* 0x0000000b08087221 */ /* 0x000fe20000000000 */
[----:B----4-:R-:W-:-:S03]  /*0370*/  FADD R27, R25, R25 ;  /* 0x00000019191b7221 */ /* 0x010fc60000000000 */
[----:B------:R-:W-:Y:S01]  /*0380*/  FFMA R26, R25, -4, R8 ;  /* 0xc0800000191a7823 */ /* 0x000fe20000000008 */
[----:B------:R-:W-:Y:S08]  /*0390*/  F2F.F64.F32 R10, R27 ;  /* 0x0000001b000a7310 */ /* 0x000ff00000201800 */
[----:B------:R-:W0:Y:S08]  /*03a0*/  F2F.F64.F32 R12, R26 ;  /* 0x0000001a000c7310 */ /* 0x000e300000201800 */
[----:B------:R-:W2:Y:S08]  /*03b0*/  MUFU.RCP64H R9, 1.0001993179321289062 ;  /* 0x3ff000d100097908 */ /* 0x000eb00000001800 */
[----:B---3--:R-:W3:Y:S01]  /*03c0*/  F2F.F64.F32 R24, R24 ;  /* 0x0000001800187310 */ /* 0x008ee20000201800 */
[----:B0-----:R-:W-:Y:S01]  /*03d0*/  DFMA R10, R12, 0.5, R10 ;  /* 0x3fe000000c0a782b */ /* 0x001fe2000000000a */
[----:B------:R-:W-:Y:S01]  /*03e0*/  IMAD.MOV.U32 R6, RZ, RZ, -0x48e8a71e ;  /* 0xb71758e2ff067424 */ /* 0x000fe200078e00ff */
[----:B------:R-:W-:-:S06]  /*03f0*/  MOV R8, 0x1 ;  /* 0x0000000100087802 */ /* 0x000fcc0000000f00 */
[----:B--2---:R-:W-:Y:S02]  /*0400*/  DFMA R12, R8, -R6, 1 ;  /* 0x3ff00000080c742b */ /* 0x004fe40000000806 */
[----:B---3--:R-:W-:-:S06]  /*0410*/  DFMA R10, R24, -UR8, R10 ;  /* 0x80000008180a7c2b */ /* 0x008fcc000800000a */
[----:B------:R-:W-:-:S04]  /*0420*/  DFMA R12, R12, R12, R12 ;  /* 0x0000000c0c0c722b */ /* 0x000fc8000000000c */
[----:B------:R-:W0:Y:S04]  /*0430*/  F2F.F32.F64 R10, R10 ;  /* 0x0000000a000a7310 */ /* 0x000e280000301000 */
[----:B------:R-:W-:-:S08]  /*0440*/  DFMA R12, R8, R12, R8 ;  /* 0x0000000c080c722b */ /* 0x000fd00000000008 */
[C---:B------:R-:W-:Y:S01]  /*0450*/  DFMA R14, R12.reuse, -R6, 1 ;  /* 0x3ff000000c0e742b */ /* 0x040fe20000000806 */
[----:B0-----:R-:W0:Y:S07]  /*0460*/  F2F.F64.F32 R8, R10 ;  /* 0x0000000a00087310 */ /* 0x001e2e0000201800 */
[----:B------:R-:W-:-:S08]  /*0470*/  DFMA R14, R12, R14, R12 ;  /* 0x0000000e0c0e722b */ /* 0x000fd0000000000c */
[----:B0-----:R-:W-:-:S08]  /*0480*/  DMUL R12, R8, R14 ;  /* 0x0000000e080c7228 */ /* 0x001fd00000000000 */
[----:B------:R-:W-:-:S08]  /*0490*/  DFMA R6, R12, -R6, R8 ;  /* 0x800000060c06722b */ /* 0x000fd00000000008 */
[----:B------:R-:W-:Y:S01]  /*04a0*/  DFMA R6, R14, R6, R12 ;  /* 0x000000060e06722b */ /* 0x000fe2000000000c */
[----:B------:R-:W-:-:S09]  /*04b0*/  FSETP.GEU.AND P1, PT, |R9|, 6.5827683646048100446e-37, PT ;  /* 0x036000000900780b */ /* 0x000fd20003f2e200 */
[----:B------:R-:W-:-:S05]  /*04c0*/  FFMA R12, RZ, 1.8750249147415161133, R7 ;  /* 0x3ff000d1ff0c7823 */ /* 0x000fca0000000007 */
[----:B------:R-:W-:Y:S01]  /*04d0*/  FSETP.GT.AND P0, PT, |R12|, 1.469367938527859385e-39, PT ;  /* 0x001000000c00780b */ /* 0x000fe20003f04200 */
[----:B------:R-:W-:-:S12]  /*04e0*/  IMAD.WIDE.U32 R14, R33, 0x4, R18 ;  /* 0x00000004210e7825 */ /* 0x000fd800078e0012 */
[----:B------:R-:W-:Y:S05]  /*04f0*/  @P0 BRA P1, `(.L_x_55) ;  /* 0x0000000000100947 */ /* 0x000fea0000800000 */
[----:B------:R-:W-:-:S07]  /*0500*/  MOV R6, 0x520 ;  /* 0x0000052000067802 */ /* 0x000fce0000000f00 */
[----:B-1----:R-:W-:Y:S05]  /*0510*/  CALL.REL.NOINC `($__internal_0_$__cuda_sm20_div_rn_f64_full) ;  /* 0x0000000800447944 */ /* 0x002fea0003c00000 */
[----:B------:R-:W-:Y:S02]  /*0520*/  IMAD.MOV.U32 R6, RZ, RZ, R26 ;  /* 0x000000ffff067224 */ /* 0x000fe400078e001a */
[----:B------:R-:W-:-:S07]  /*0530*/  IMAD.MOV.U32 R7, RZ, RZ, R27 ;  /* 0x000000ffff077224 */ /* 0x000fce00078e001b */
.L_x_55:
[----:B-1----:R-:W-:Y:S05]  /*0540*/  BSYNC.RECONVERGENT B2 ;  /* 0x0000000000027941 */ /* 0x002fea0003800200 */
.L_x_54:
[----:B------:R-:W0:Y:S02]  /*0550*/  F2F.F32.F64 R7, R6 ;  /* 0x0000000600077310 */ /* 0x000e240000301000 */
[----:B0-----:R0:W-:Y:S02]  /*0560*/  STG.E desc[UR4][R14.64], R7 ;  /* 0x000000070e007986 */ /* 0x0011e4000c101904 */
.L_x_53:
[----:B-12---:R-:W-:Y:S05]  /*0570*/  BSYNC.RECONVERGENT B1 ;  /* 0x0000000000017941 */ /* 0x006fea0003800200 */
.L_x_52:
[----:B------:R-:W-:Y:S01]  /*0580*/  VIADD R6, R33, 0xfffffffc ;  /* 0xfffffffc21067836 */ /* 0x000fe20000000000 */
[----:B------:R-:W-:Y:S04]  /*0590*/  BSSY.RECONVERGENT B1, `(.L_x_56) ;  /* 0x0000041000017945 */ /* 0x000fe80003800200 */
[----:B------:R-:W-:-:S13]  /*05a0*/  ISETP.GT.U32.AND P0, PT, R6, 0x6, PT ;  /* 0x000000060600780c */ /* 0x000fda0003f04070 */
[----:B------:R-:W-:Y:S05]  /*05b0*/  @P0 BRA `(.L_x_57) ;  /* 0x0000000000f80947 */ /* 0x000fea0003800000 */
[----:B------:R-:W-:-:S05]  /*05c0*/  VIADD R6, R33, 0x1 ;  /* 0x0000000121067836 */ /* 0x000fca0000000000 */
[----:B------:R-:W-:-:S04]  /*05d0*/  LOP3.LUT P0, R6, R6, 0x3, RZ, 0xc0, !PT ;  /* 0x0000000306067812 */ /* 0x000fc8000780c0ff */
[----:B------:R-:W-:-:S13]  /*05e0*/  ISETP.EQ.OR P0, PT, R6, 0x3, !P0 ;  /* 0x000000030600780c */ /* 0x000fda0004702670 */
[----:B------:R-:W-:Y:S05]  /*05f0*/  @P0 BRA `(.L_x_57) ;  /* 0x0000000000e80947 */ /* 0x000fea0003800000 */
[----:B------:R-:W-:Y:S01]  /*0600*/  IADD3 R8, P0, PT, R4, R0, RZ ;  /* 0x0000000004087210 */ /* 0x000fe20007f1e0ff */
[----:B------:R-:W-:Y:S01]  /*0610*/  VIADD R13, R33, 0xfffffffd ;  /* 0xfffffffd210d7836 */ /* 0x000fe20000000000 */
[----:B------:R-:W2:Y:S02]  /*0620*/  LDG.E R16, desc[UR4][R16.64] ;  /* 0x0000000410107981 */ /* 0x000ea4000c1e1900 */
[----:B0-----:R-:W-:Y:S01]  /*0630*/  SHF.L.U32 R14, R8, 0x2, RZ ;  /* 0x00000002080e7819 */ /* 0x001fe200000006ff */
[----:B------:R-:W-:-:S03]  /*0640*/  IMAD.X R7, RZ, RZ, RZ, P0 ;  /* 0x000000ffff077224 */ /* 0x000fc600000e06ff */
[----:B------:R-:W-:Y:S02]  /*0650*/  IADD3 R6, P0, PT, R14, UR14, RZ ;  /* 0x0000000e0e067c10 */ /* 0x000fe4000ff1e0ff */
[----:B------:R-:W-:Y:S01]  /*0660*/  SHF.L.U64.HI R8, R8, 0x2, R7 ;  /* 0x0000000208087819 */ /* 0x000fe20000010207 */
[----:B------:R-:W-:-:S03]  /*0670*/  IMAD.WIDE.U32 R12, R13, 0x4, R22 ;  /* 0x000000040d0c7825 */ /* 0x000fc600078e0016 */
[----:B------:R-:W-:-:S03]  /*0680*/  IADD3.X R7, PT, PT, R8, UR15, RZ, P0, !PT ;  /* 0x0000000f08077c10 */ /* 0x000fc600087fe4ff */
[----:B------:R-:W5:Y:S04]  /*0690*/  LDG.E R12, desc[UR4][R12.64] ;  /* 0x000000040c0c7981 */ /* 0x000f68000c1e1900 */
[----:B------:R-:W2:Y:S04]  /*06a0*/  LDG.E R9, desc[UR4][R6.64+0x8] ;  /* 0x0000080406097981 */ /* 0x000ea8000c1e1900 */
[----:B------:R-:W3:Y:S01]  /*06b0*/  LDG.E R10, desc[UR4][R6.64+0x14] ;  /* 0x00001404060a7981 */ /* 0x000ee2000c1e1900 */
[----:B------:R-:W-:-:S03]  /*06c0*/  IADD3 R26, P0, PT, R14, UR10, RZ ;  /* 0x0000000a0e1a7c10 */ /* 0x000fc6000ff1e0ff */
[----:B------:R0:W4:Y:S01]  /*06d0*/  LDG.E R24, desc[UR4][R6.64+0x4] ;  /* 0x0000040406187981 */ /* 0x000122000c1e1900 */
[----:B------:R-:W-:-:S05]  /*06e0*/  IADD3.X R27, PT, PT, R8, UR11, RZ, P0, !PT ;  /* 0x0000000b081b7c10 */ /* 0x000fca00087fe4ff */
[----:B------:R-:W4:Y:S01]  /*06f0*/  LDG.E R26, desc[UR4][R26.64+0x4] ;  /* 0x000004041a1a7981 */ /* 0x000f22000c1e1900 */
[----:B------:R-:W1:Y:S01]  /*0700*/  MUFU.RCP64H R11, 1.0001993179321289062 ;  /* 0x3ff000d1000b7908 */ /* 0x000e620000001800 */
[----:B0-----:R-:W-:Y:S02]  /*0710*/  IMAD.MOV.U32 R6, RZ, RZ, -0x48e8a71e ;  /* 0xb71758e2ff067424 */ /* 0x001fe400078e00ff */
[----:B------:R-:W-:Y:S01]  /*0720*/  IMAD.MOV.U32 R7, RZ, RZ, 0x3ff000d1 ;  /* 0x3ff000d1ff077424 */ /* 0x000fe200078e00ff */
[----:B------:R-:W-:Y:S01]  /*0730*/  UMOV UR8, 0x91d14e3c ;  /* 0x91d14e3c00087882 */ /* 0x000fe20000000000 */
[----:B------:R-:W-:Y:S01]  /*0740*/  UMOV UR9, 0x3feffe5c ;  /* 0x3feffe5c00097882 */ /* 0x000fe20000000000 */
[----:B------:R-:W-:Y:S01]  /*0750*/  IADD3 R14, P1, PT, R14, UR12, RZ ;  /* 0x0000000c0e0e7c10 */ /* 0x000fe2000ff3e0ff */
[----:B------:R-:W-:Y:S01]  /*0760*/  BSSY.RECONVERGENT B2, `(.L_x_58) ;  /* 0x0000021000027945 */ /* 0x000fe20003800200 */
[----:B--2---:R-:W-:-:S04]  /*0770*/  FADD R9, R16, R9 ;  /* 0x0000000910097221 */ /* 0x004fc80000000000 */
[----:B-----5:R-:W-:-:S04]  /*0780*/  FADD R9, R9, R12 ;  /* 0x0000000c09097221 */ /* 0x020fc80000000000 */
[----:B---3--:R-:W-:Y:S01]  /*0790*/  FADD R9, R9, R10 ;  /* 0x0000000a09097221 */ /* 0x008fe20000000000 */
[----:B----4-:R-:W-:-:S03]  /*07a0*/  FADD R15, R24, R24 ;  /* 0x00000018180f7221 */ /* 0x010fc60000000000 */
[----:B------:R-:W-:Y:S01]  /*07b0*/  FFMA R9, R24, -4, R9 ;  /* 0xc080000018097823 */ /* 0x000fe20000000009 */
[----:B------:R-:W-:Y:S08]  /*07c0*/  F2F.F64.F32 R12, R15 ;  /* 0x0000000f000c7310 */ /* 0x000ff00000201800 */
[----:B------:R-:W0:Y:S08]  /*07d0*/  F2F.F64.F32 R16, R9 ;  /* 0x0000000900107310 */ /* 0x000e300000201800 */
[----:B------:R-:W2:Y:S01]  /*07e0*/  F2F.F64.F32 R24, R26 ;  /* 0x0000001a00187310 */ /* 0x000ea20000201800 */
[----:B------:R-:W-:Y:S01]  /*07f0*/  IMAD.MOV.U32 R10, RZ, RZ, 0x1 ;  /* 0x00000001ff0a7424 */ /* 0x000fe200078e00ff */
[----:B0-----:R-:W-:-:S05]  /*0800*/  DFMA R12, R16, 0.5, R12 ;  /* 0x3fe00000100c782b */ /* 0x001fca000000000c */
[----:B-1----:R-:W-:-:S03]  /*0810*/  DFMA R16, R10, -R6, 1 ;  /* 0x3ff000000a10742b */ /* 0x002fc60000000806 */
[----:B--2---:R-:W-:-:S05]  /*0820*/  DFMA R12, R24, -UR8, R12 ;  /* 0x80000008180c7c2b */ /* 0x004fca000800000c */
[----:B------:R-:W-:-:S05]  /*0830*/  DFMA R16, R16, R16, R16 ;  /* 0x000000101010722b */ /* 0x000fca0000000010 */
[----:B------:R-:W0:Y:S03]  /*0840*/  F2F.F32.F64 R12, R12 ;  /* 0x0000000c000c7310 */ /* 0x000e260000301000 */
        /* <DEDUP_REMOVED lines=9> */
[----:B------:R-:W-:Y:S02]  /*08e0*/  FSETP.GT.AND P0, PT, |R9|, 1.469367938527859385e-39, PT ;  /* 0x001000000900780b */ /* 0x000fe40003f04200 */
[----:B------:R-:W-:-:S11]  /*08f0*/  IADD3.X R15, PT, PT, R8, UR13, RZ, P1, !PT ;  /* 0x0000000d080f7c10 */ /* 0x000fd60008ffe4ff */
[----:B------:R-:W-:Y:S05]  /*0900*/  @P0 BRA P2, `(.L_x_59) ;  /* 0x0000000000180947 */ /* 0x000fea0001000000 */
[----:B------:R-:W-:Y:S01]  /*0910*/  IMAD.MOV.U32 R8, RZ, RZ, R10 ;  /* 0x000000ffff087224 */ /* 0x000fe200078e000a */
[----:B------:R-:W-:Y:S02]  /*0920*/  MOV R9, R11 ;  /* 0x0000000b00097202 */ /* 0x000fe40000000f00 */
[----:B------:R-:W-:-:S07]  /*0930*/  MOV R6, 0x950 ;  /* 0x0000095000067802 */ /* 0x000fce0000000f00 */
[----:B------:R-:W-:Y:S05]  /*0940*/  CALL.REL.NOINC `($__internal_0_$__cuda_sm20_div_rn_f64_full) ;  /* 0x0000000400387944 */ /* 0x000fea0003c00000 */
[----:B------:R-:W-:Y:S02]  /*0950*/  IMAD.MOV.U32 R6, RZ, RZ, R26 ;  /* 0x000000ffff067224 */ /* 0x000fe400078e001a */
[----:B------:R-:W-:-:S07]  /*0960*/  IMAD.MOV.U32 R7, RZ, RZ, R27 ;  /* 0x000000ffff077224 */ /* 0x000fce00078e001b */
.L_x_59:
[----:B------:R-:W-:Y:S05]  /*0970*/  BSYNC.RECONVERGENT B2 ;  /* 0x0000000000027941 */ /* 0x000fea0003800200 */
.L_x_58:
[----:B------:R-:W0:Y:S02]  /*0980*/  F2F.F32.F64 R7, R6 ;  /* 0x0000000600077310 */ /* 0x000e240000301000 */
[----:B0-----:R1:W-:Y:S02]  /*0990*/  STG.E desc[UR4][R14.64+0x4], R7 ;  /* 0x000004070e007986 */ /* 0x0013e4000c101904 */
.L_x_57:
[----:B------:R-:W-:Y:S05]  /*09a0*/  BSYNC.RECONVERGENT B1 ;  /* 0x0000000000017941 */ /* 0x000fea0003800200 */
.L_x_56:
[----:B------:R-:W-:-:S05]  /*09b0*/  VIADD R0, R0, 0x2 ;  /* 0x0000000200007836 */ /* 0x000fca0000000000 */
[----:B------:R-:W-:-:S13]  /*09c0*/  ISETP.NE.AND P0, PT, R0, R5, PT ;  /* 0x000000050000720c */ /* 0x000fda0003f05270 */
[----:B------:R-:W-:Y:S05]  /*09d0*/  @P0 BRA `(.L_x_60) ;  /* 0xfffffff400f80947 */ /* 0x000fea000383ffff */
.L_x_51:
[----:B-12---:R-:W-:Y:S05]  /*09e0*/  BSYNC.RECONVERGENT B0 ;  /* 0x0000000000007941 */ /* 0x006fea0003800200 */
.L_x_50:
[----:B------:R-:W-:-:S04]  /*09f0*/  LOP3.LUT R2, R2, 0x1, RZ, 0xc0, !PT ;  /* 0x0000000102027812 */ /* 0x000fc800078ec0ff */
[----:B------:R-:W-:-:S13]  /*0a00*/  ISETP.NE.U32.AND P0, PT, R2, 0x1, PT ;  /* 0x000000010200780c */ /* 0x000fda0003f05070 */
[----:B------:R-:W-:Y:S05]  /*0a10*/  @!P0 EXIT ;  /* 0x000000000000894d */ /* 0x000fea0003800000 */
[----:B------:R-:W-:-:S05]  /*0a20*/  IMAD.IADD R4, R4, 0x1, R5 ;  /* 0x0000000104047824 */ /* 0x000fca00078e0205 */
[----:B------:R-:W-:-:S04]  /*0a30*/  IADD3 R0, PT, PT, R4, -0x5, RZ ;  /* 0xfffffffb04007810 */ /* 0x000fc80007ffe0ff */
[----:B------:R-:W-:-:S13]  /*0a40*/  ISETP.GT.U32.AND P0, PT, R0, 0x6, PT ;  /* 0x000000060000780c */ /* 0x000fda0003f04070 */
[----:B------:R-:W-:Y:S05]  /*0a50*/  @P0 EXIT ;  /* 0x000000000000094d */ /* 0x000fea0003800000 */
[----:B------:R-:W-:-:S13]  /*0a60*/  LOP3.LUT P0, R0, R4, 0x3, RZ, 0xc0, !PT ;  /* 0x0000000304007812 */ /* 0x000fda000780c0ff */
[----:B------:R-:W-:Y:S05]  /*0a70*/  @!P0 EXIT ;  /* 0x000000000000894d */ /* 0x000fea0003800000 */
[----:B------:R-:W-:-:S13]  /*0a80*/  ISETP.NE.AND P0, PT, R0, 0x3, PT ;  /* 0x000000030000780c */ /* 0x000fda0003f05270 */
[----:B------:R-:W-:Y:S05]  /*0a90*/  @!P0 EXIT ;  /* 0x000000000000894d */ /* 0x000fea0003800000 */
[----:B------:R-:W1:Y:S01]  /*0aa0*/  LDC.64 R12, c[0x0][0x388] ;  /* 0x0000e200ff0c7b82 */ /* 0x000e620000000a00 */
[C---:B------:R-:W-:Y:S02]  /*0ab0*/  VIADD R9, R4.reuse, 0xffffffff ;  /* 0xffffffff04097836 */ /* 0x040fe40000000000 */
[----:B------:R-:W-:-:S05]  /*0ac0*/  VIADD R5, R4, 0xfffffffc ;  /* 0xfffffffc04057836 */ /* 0x000fca0000000000 */
[----:B------:R-:W2:Y:S01]  /*0ad0*/  LDC.64 R16, c[0x0][0x390] ;  /* 0x0000e400ff107b82 */ /* 0x000ea20000000a00 */
[----:B-1----:R-:W-:-:S04]  /*0ae0*/  IMAD.WIDE.U32 R8, R9, 0x4, R12 ;  /* 0x0000000409087825 */ /* 0x002fc800078e000c */
[C-C-:B------:R-:W-:Y:S02]  /*0af0*/  IMAD.WIDE.U32 R10, R4.reuse, 0x4, R12.reuse ;  /* 0x00000004040a7825 */ /* 0x140fe400078e000c */
[----:B------:R-:W5:Y:S02]  /*0b00*/  LDG.E R8, desc[UR4][R8.64] ;  /* 0x0000000408087981 */ /* 0x000f64000c1e1900 */
[----:B------:R-:W-:Y:S02]  /*0b10*/  IMAD.WIDE.U32 R12, R5, 0x4, R12 ;  /* 0x00000004050c7825 */ /* 0x000fe400078e000c */
[----:B------:R-:W5:Y:S04]  /*0b20*/  LDG.E R5, desc[UR4][R10.64+0x4] ;  /* 0x000004040a057981 */ /* 0x000f68000c1e1900 */
[----:B------:R-:W3:Y:S04]  /*0b30*/  LDG.E R12, desc[UR4][R12.64] ;  /* 0x000000040c0c7981 */ /* 0x000ee8000c1e1900 */
[----:B------:R-:W3:Y:S04]  /*0b40*/  LDG.E R0, desc[UR4][R10.64+0x10] ;  /* 0x000010040a007981 */ /* 0x000ee8000c1e1900 */
[----:B----4-:R-:W4:Y:S01]  /*0b50*/  LDG.E R19, desc[UR4][R10.64] ;  /* 0x000000040a137981 */ /* 0x010f22000c1e1900 */
[----:B--2---:R-:W-:-:S06]  /*0b60*/  IMAD.WIDE.U32 R16, R4, 0x4, R16 ;  /* 0x0000000404107825 */ /* 0x004fcc00078e0010 */
[----:B------:R-:W2:Y:S01]  /*0b70*/  LDG.E R16, desc[UR4][R16.64] ;  /* 0x0000000410107981 */ /* 0x000ea2000c1e1900 */
[----:B0-----:R-:W0:Y:S01]  /*0b80*/  MUFU.RCP64H R7, 1.0001993179321289062 ;  /* 0x3ff000d100077908 */ /* 0x001e220000001800 */
[----:B------:R-:W-:Y:S01]  /*0b90*/  IMAD.MOV.U32 R18, RZ, RZ, -0x48e8a71e ;  /* 0xb71758e2ff127424 */ /* 0x000fe200078e00ff */
[----:B------:R-:W-:Y:S01]  /*0ba0*/  MOV R6, 0x1 ;  /* 0x0000000100067802 */ /* 0x000fe20000000f00 */
[----:B------:R-:W-:Y:S01]  /*0bb0*/  UMOV UR8, 0x91d14e3c ;  /* 0x91d14e3c00087882 */ /* 0x000fe20000000000 */
[----:B------:R-:W-:Y:S01]  /*0bc0*/  UMOV UR9, 0x3feffe5c ;  /* 0x3feffe5c00097882 */ /* 0x000fe20000000000 */
[----:B------:R-:W-:Y:S01]  /*0bd0*/  BSSY.RECONVERGENT B0, `(.L_x_61) ;  /* 0x0000022000007945 */ /* 0x000fe20003800200 */
[----:B-----5:R-:W-:-:S04]  /*0be0*/  FADD R5, R8, R5 ;  /* 0x0000000508057221 */ /* 0x020fc80000000000 */
[----:B---3--:R-:W-:-:S04]  /*0bf0*/  FADD R5, R5, R12 ;  /* 0x0000000c05057221 */ /* 0x008fc80000000000 */
[----:B------:R-:W-:Y:S01]  /*0c00*/  FADD R0, R5, R0 ;  /* 0x0000000005007221 */ /* 0x000fe20000000000 */
[----:B----4-:R-:W-:-:S03]  /*0c10*/  FADD R14, R19, R19 ;  /* 0x00000013130e7221 */ /* 0x010fc60000000000 */
[----:B------:R-:W-:-:S04]  /*0c20*/  FFMA R0, R19, -4, R0 ;  /* 0xc080000013007823 */ /* 0x000fc80000000000 */
[----:B------:R-:W-:Y:S08]  /*0c30*/  F2F.F64.F32 R8, R0 ;  /* 0x0000000000087310 */ /* 0x000ff00000201800 */
[----:B------:R-:W1:Y:S08]  /*0c40*/  F2F.F64.F32 R14, R14 ;  /* 0x0000000e000e7310 */ /* 0x000e700000201800 */
[----:B--2---:R-:W2:Y:S01]  /*0c50*/  F2F.F64.F32 R10, R16 ;  /* 0x00000010000a7310 */ /* 0x004ea20000201800 */
[----:B------:R-:W-:Y:S01]  /*0c60*/  IMAD.MOV.U32 R19, RZ, RZ, 0x3ff000d1 ;  /* 0x3ff000d1ff137424 */ /* 0x000fe200078e00ff */
[----:B-1----:R-:W-:-:S05]  /*0c70*/  DFMA R8, R8, 0.5, R14 ;  /* 0x3fe000000808782b */ /* 0x002fca000000000e */
[----:B0-----:R-:W-:Y:S01]  /*0c80*/  DFMA R12, R6, -R18, 1 ;  /* 0x3ff00000060c742b */ /* 0x001fe20000000812 */
[----:B------:R-:W0:Y:S02]  /*0c90*/  LDC.64 R14, c[0x0][0x380] ;  /* 0x0000e000ff0e7b82 */ /* 0x000e240000000a00 */
[----:B--2---:R-:W-:-:S05]  /*0ca0*/  DFMA R8, R10, -UR8, R8 ;  /* 0x800000080a087c2b */ /* 0x004fca0008000008 */
[----:B------:R-:W-:-:S05]  /*0cb0*/  DFMA R12, R12, R12, R12 ;  /* 0x0000000c0c0c722b */ /* 0x000fca000000000c */
[----:B------:R-:W1:Y:S03]  /*0cc0*/  F2F.F32.F64 R8, R8 ;  /* 0x0000000800087310 */ /* 0x000e660000301000 */
[----:B------:R-:W-:-:S08]  /*0cd0*/  DFMA R6, R6, R12, R6 ;  /* 0x0000000c0606722b */ /* 0x000fd00000000006 */
[C---:B------:R-:W-:Y:S01]  /*0ce0*/  DFMA R10, R6.reuse, -R18, 1 ;  /* 0x3ff00000060a742b */ /* 0x040fe20000000812 */
[----:B-1----:R-:W1:Y:S07]  /*0cf0*/  F2F.F64.F32 R12, R8 ;  /* 0x00000008000c7310 */ /* 0x002e6e0000201800 */
[----:B------:R-:W-:-:S08]  /*0d00*/  DFMA R16, R6, R10, R6 ;  /* 0x0000000a0610722b */ /* 0x000fd00000000006 */
[----:B-1----:R-:W-:-:S08]  /*0d10*/  DMUL R6, R16, R12 ;  /* 0x0000000c10067228 */ /* 0x002fd00000000000 */
[----:B------:R-:W-:-:S08]  /*0d20*/  DFMA R10, R6, -R18, R12 ;  /* 0x80000012060a722b */ /* 0x000fd0000000000c */
[----:B------:R-:W-:Y:S01]  /*0d30*/  DFMA R6, R16, R10, R6 ;  /* 0x0000000a1006722b */ /* 0x000fe20000000006 */
[----:B------:R-:W-:-:S09]  /*0d40*/  FSETP.GEU.AND P1, PT, |R13|, 6.5827683646048100446e-37, PT ;  /* 0x036000000d00780b */ /* 0x000fd20003f2e200 */
[----:B------:R-:W-:-:S05]  /*0d50*/  FFMA R0, RZ, 1.8750249147415161133, R7 ;  /* 0x3ff000d1ff007823 */ /* 0x000fca0000000007 */
[----:B------:R-:W-:Y:S01]  /*0d60*/  FSETP.GT.AND P0, PT, |R0|, 1.469367938527859385e-39, PT ;  /* 0x001000000000780b */ /* 0x000fe20003f04200 */
[----:B0-----:R-:W-:-:S12]  /*0d70*/  IMAD.WIDE.U32 R4, R4, 0x4, R14 ;  /* 0x0000000404047825 */ /* 0x001fd800078e000e */
[----:B------:R-:W-:Y:S05]  /*0d80*/  @P0 BRA P1, `(.L_x_62) ;  /* 0x0000000000180947 */ /* 0x000fea0000800000 */
[----:B------:R-:W-:Y:S01]  /*0d90*/  IMAD.MOV.U32 R8, RZ, RZ, R12 ;  /* 0x000000ffff087224 */ /* 0x000fe200078e000c */
[----:B------:R-:W-:Y:S01]  /*0da0*/  MOV R6, 0xdd0 ;  /* 0x00000dd000067802 */ /* 0x000fe20000000f00 */
[----:B------:R-:W-:-:S07]  /*0db0*/  IMAD.MOV.U32 R9, RZ, RZ, R13 ;  /* 0x000000ffff097224 */ /* 0x000fce00078e000d */
[----:B------:R-:W-:Y:S05]  /*0dc0*/  CALL.REL.NOINC `($__internal_0_$__cuda_sm20_div_rn_f64_full) ;  /* 0x0000000000187944 */ /* 0x000fea0003c00000 */
[----:B------:R-:W-:Y:S02]  /*0dd0*/  IMAD.MOV.U32 R6, RZ, RZ, R26 ;  /* 0x000000ffff067224 */ /* 0x000fe400078e001a */
[----:B------:R-:W-:-:S07]  /*0de0*/  IMAD.MOV.U32 R7, RZ, RZ, R27 ;  /* 0x000000ffff077224 */ /* 0x000fce00078e001b */
.L_x_62:
[----:B------:R-:W-:Y:S05]  /*0df0*/  BSYNC.RECONVERGENT B0 ;  /* 0x0000000000007941 */ /* 0x000fea0003800200 */
.L_x_61:
[----:B------:R-:W0:Y:S02]  /*0e00*/  F2F.F32.F64 R7, R6 ;  /* 0x0000000600077310 */ /* 0x000e240000301000 */
[----:B0-----:R-:W-:Y:S01]  /*0e10*/  STG.E desc[UR4][R4.64], R7 ;  /* 0x0000000704007986 */ /* 0x001fe2000c101904 */
[----:B------:R-:W-:Y:S05]  /*0e20*/  EXIT ;  /* 0x000000000000794d */ /* 0x000fea0003800000 */
        .weak           $__internal_0_$__cuda_sm20_div_rn_f64_full
        .type           $__internal_0_$__cuda_sm20_div_rn_f64_full,@function
        .size           $__internal_0_$__cuda_sm20_div_rn_f64_full,(.L_x_99 - $__internal_0_$__cuda_sm20_div_rn_f64_full)
$__internal_0_$__cuda_sm20_div_rn_f64_full:
[C---:B------:R-:W-:Y:S01]  /*0e30*/  FSETP.GEU.AND P0, PT, |R3|.reuse, 1.469367938527859385e-39, PT ;  /* 0x001000000300780b */ /* 0x040fe20003f0e200 */
[----:B------:R-:W-:Y:S01]  /*0e40*/  IMAD.U32 R10, RZ, RZ, UR6 ;  /* 0x00000006ff0a7e24 */ /* 0x000fe2000f8e00ff */
[----:B------:R-:W-:Y:S01]  /*0e50*/  LOP3.LUT R7, R3, 0x800fffff, RZ, 0xc0, !PT ;  /* 0x800fffff03077812 */ /* 0x000fe200078ec0ff */
[----:B------:R-:W-:Y:S01]  /*0e60*/  IMAD.MOV.U32 R11, RZ, RZ, R3 ;  /* 0x000000ffff0b7224 */ /* 0x000fe200078e0003 */
[----:B------:R-:W-:Y:S01]  /*0e70*/  MOV R12, UR6 ;  /* 0x00000006000c7c02 */ /* 0x000fe20008000f00 */
[----:B------:R-:W-:Y:S01]  /*0e80*/  IMAD.MOV.U32 R24, RZ, RZ, 0x1 ;  /* 0x00000001ff187424 */ /* 0x000fe200078e00ff */
[----:B------:R-:W-:Y:S01]  /*0e90*/  LOP3.LUT R13, R7, 0x3ff00000, RZ, 0xfc, !PT ;  /* 0x3ff00000070d7812 */ /* 0x000fe200078efcff */
[----:B------:R-:W-:Y:S01]  /*0ea0*/  IMAD.MOV.U32 R32, RZ, RZ, 0x1ca00000 ;  /* 0x1ca00000ff207424 */ /* 0x000fe200078e00ff */
[C---:B------:R-:W-:Y:S01]  /*0eb0*/  FSETP.GEU.AND P2, PT, |R9|.reuse, 1.469367938527859385e-39, PT ;  /* 0x001000000900780b */ /* 0x040fe20003f4e200 */
[----:B------:R-:W-:Y:S01]  /*0ec0*/  BSSY.RECONVERGENT B3, `(.L_x_63) ;  /* 0x0000050000037945 */ /* 0x000fe20003800200 */
[----:B------:R-:W-:-:S02]  /*0ed0*/  LOP3.LUT R7, R9, 0x7ff00000, RZ, 0xc0, !PT ;  /* 0x7ff0000009077812 */ /* 0x000fc400078ec0ff */
[----:B------:R-:W-:Y:S01]  /*0ee0*/  LOP3.LUT R34, R3, 0x7ff00000, RZ, 0xc0, !PT ;  /* 0x7ff0000003227812 */ /* 0x000fe200078ec0ff */
[----:B------:R-:W-:-:S03]  /*0ef0*/  @!P0 DMUL R12, R10, 8.98846567431157953865e+307 ;  /* 0x7fe000000a0c8828 */ /* 0x000fc60000000000 */
[----:B------:R-:W-:-:S03]  /*0f00*/  ISETP.GE.U32.AND P1, PT, R7, R34, PT ;  /* 0x000000220700720c */ /* 0x000fc60003f26070 */
[----:B------:R-:W0:Y:S02]  /*0f10*/  MUFU.RCP64H R25, R13 ;  /* 0x0000000d00197308 */ /* 0x000e240000001800 */
[----:B------:R-:W-:Y:S02]  /*0f20*/  @!P2 LOP3.LUT R26, R11, 0x7ff00000, RZ, 0xc0, !PT ;  /* 0x7ff000000b1aa812 */ /* 0x000fe400078ec0ff */
[----:B------:R-:W-:Y:S02]  /*0f30*/  @!P0 LOP3.LUT R34, R13, 0x7ff00000, RZ, 0xc0, !PT ;  /* 0x7ff000000d228812 */ /* 0x000fe400078ec0ff */
[----:B------:R-:W-:-:S04]  /*0f40*/  @!P2 ISETP.GE.U32.AND P3, PT, R7, R26, PT ;  /* 0x0000001a0700a20c */ /* 0x000fc80003f66070 */
[----:B------:R-:W-:-:S04]  /*0f50*/  @!P2 SEL R27, R32, 0x63400000, !P3 ;  /* 0x63400000201ba807 */ /* 0x000fc80005800000 */
[----:B------:R-:W-:Y:S01]  /*0f60*/  @!P2 LOP3.LUT R30, R27, 0x80000000, R9, 0xf8, !PT ;  /* 0x800000001b1ea812 */ /* 0x000fe200078ef809 */
[----:B0-----:R-:W-:-:S03]  /*0f70*/  DFMA R28, R24, -R12, 1 ;  /* 0x3ff00000181c742b */ /* 0x001fc6000000080c */
[----:B------:R-:W-:Y:S01]  /*0f80*/  @!P2 LOP3.LUT R31, R30, 0x100000, RZ, 0xfc, !PT ;  /* 0x001000001e1fa812 */ /* 0x000fe200078efcff */
[----:B------:R-:W-:-:S04]  /*0f90*/  @!P2 IMAD.MOV.U32 R30, RZ, RZ, RZ ;  /* 0x000000ffff1ea224 */ /* 0x000fc800078e00ff */
[----:B------:R-:W-:-:S08]  /*0fa0*/  DFMA R28, R28, R28, R28 ;  /* 0x0000001c1c1c722b */ /* 0x000fd0000000001c */
[----:B------:R-:W-:Y:S01]  /*0fb0*/  DFMA R28, R24, R28, R24 ;  /* 0x0000001c181c722b */ /* 0x000fe20000000018 */
[----:B------:R-:W-:Y:S02]  /*0fc0*/  SEL R25, R32, 0x63400000, !P1 ;  /* 0x6340000020197807 */ /* 0x000fe40004800000 */
[----:B------:R-:W-:Y:S02]  /*0fd0*/  MOV R24, R8 ;  /* 0x0000000800187202 */ /* 0x000fe40000000f00 */
[----:B------:R-:W-:-:S03]  /*0fe0*/  LOP3.LUT R25, R25, 0x800fffff, R9, 0xf8, !PT ;  /* 0x800fffff19197812 */ /* 0x000fc600078ef809 */
[----:B------:R-:W-:-:S03]  /*0ff0*/  DFMA R26, R28, -R12, 1 ;  /* 0x3ff000001c1a742b */ /* 0x000fc6000000080c */
[----:B------:R-:W-:-:S05]  /*1000*/  @!P2 DFMA R24, R24, 2, -R30 ;  /* 0x400000001818a82b */ /* 0x000fca000000081e */
[----:B------:R-:W-:-:S08]  /*1010*/  DFMA R26, R28, R26, R28 ;  /* 0x0000001a1c1a722b */ /* 0x000fd0000000001c */
[----:B------:R-:W-:-:S08]  /*1020*/  DMUL R28, R26, R24 ;  /* 0x000000181a1c7228 */ /* 0x000fd00000000000 */
[----:B------:R-:W-:-:S08]  /*1030*/  DFMA R30, R28, -R12, R24 ;  /* 0x8000000c1c1e722b */ /* 0x000fd00000000018 */
[----:B------:R-:W-:Y:S01]  /*1040*/  DFMA R30, R26, R30, R28 ;  /* 0x0000001e1a1e722b */ /* 0x000fe2000000001c */
[----:B------:R-:W-:Y:S01]  /*1050*/  IMAD.MOV.U32 R28, RZ, RZ, R7 ;  /* 0x000000ffff1c7224 */ /* 0x000fe200078e0007 */
[----:B------:R-:W-:-:S05]  /*1060*/  @!P2 LOP3.LUT R28, R25, 0x7ff00000, RZ, 0xc0, !PT ;  /* 0x7ff00000191ca812 */ /* 0x000fca00078ec0ff */
[----:B------:R-:W-:-:S05]  /*1070*/  VIADD R26, R28, 0xffffffff ;  /* 0xffffffff1c1a7836 */ /* 0x000fca0000000000 */
[----:B------:R-:W-:Y:S01]  /*1080*/  ISETP.GT.U32.AND P0, PT, R26, 0x7feffffe, PT ;  /* 0x7feffffe1a00780c */ /* 0x000fe20003f04070 */
[----:B------:R-:W-:-:S05]  /*1090*/  VIADD R26, R34, 0xffffffff ;  /* 0xffffffff221a7836 */ /* 0x000fca0000000000 */
[----:B------:R-:W-:-:S13]  /*10a0*/  ISETP.GT.U32.OR P0, PT, R26, 0x7feffffe, P0 ;  /* 0x7feffffe1a00780c */ /* 0x000fda0000704470 */
[----:B------:R-:W-:Y:S05]  /*10b0*/  @P0 BRA `(.L_x_64) ;  /* 0x00000000006c0947 */ /* 0x000fea0003800000 */
[----:B------:R-:W-:-:S04]  /*10c0*/  LOP3.LUT R26, R11, 0x7ff00000, RZ, 0xc0, !PT ;  /* 0x7ff000000b1a7812 */ /* 0x000fc800078ec0ff */
[CC--:B------:R-:W-:Y:S02]  /*10d0*/  VIADDMNMX R8, R7.reuse, -R26.reuse, 0xb9600000, !PT ;  /* 0xb960000007087446 */ /* 0x0c0fe4000780091a */
[----:B------:R-:W-:Y:S02]  /*10e0*/  ISETP.GE.U32.AND P0, PT, R7, R26, PT ;  /* 0x0000001a0700720c */ /* 0x000fe40003f06070 */
[----:B------:R-:W-:Y:S01]  /*10f0*/  VIMNMX R7, PT, PT, R8, 0x46a00000, PT ;  /* 0x46a0000008077848 */ /* 0x000fe20003fe0100 */
[----:B------:R-:W-:Y:S01]  /*1100*/  IMAD.MOV.U32 R8, RZ, RZ, RZ ;  /* 0x000000ffff087224 */ /* 0x000fe200078e00ff */
[----:B------:R-:W-:-:S04]  /*1110*/  SEL R32, R32, 0x63400000, !P0 ;  /* 0x6340000020207807 */ /* 0x000fc80004000000 */
[----:B------:R-:W-:-:S05]  /*1120*/  IADD3 R7, PT, PT, -R32, R7, RZ ;  /* 0x0000000720077210 */ /* 0x000fca0007ffe1ff */
[----:B------:R-:W-:-:S06]  /*1130*/  VIADD R9, R7, 0x7fe00000 ;  /* 0x7fe0000007097836 */ /* 0x000fcc0000000000 */
[----:B------:R-:W-:-:S10]  /*1140*/  DMUL R26, R30, R8 ;  /* 0x000000081e1a7228 */ /* 0x000fd40000000000 */
[----:B------:R-:W-:-:S13]  /*1150*/  FSETP.GTU.AND P0, PT, |R27|, 1.469367938527859385e-39, PT ;  /* 0x001000001b00780b */ /* 0x000fda0003f0c200 */
[----:B------:R-:W-:Y:S05]  /*1160*/  @P0 BRA `(.L_x_65) ;  /* 0x0000000000940947 */ /* 0x000fea0003800000 */
[----:B------:R-:W-:Y:S01]  /*1170*/  DFMA R12, R30, -R12, R24 ;  /* 0x8000000c1e0c722b */ /* 0x000fe20000000018 */
[----:B------:R-:W-:-:S09]  /*1180*/  IMAD.MOV.U32 R10, RZ, RZ, RZ ;  /* 0x000000ffff0a7224 */ /* 0x000fd200078e00ff */
[C---:B------:R-:W-:Y:S02]  /*1190*/  FSETP.NEU.AND P0, PT, R13.reuse, RZ, PT ;  /* 0x000000ff0d00720b */ /* 0x040fe40003f0d000 */
[----:B------:R-:W-:-:S04]  /*11a0*/  LOP3.LUT R25, R13, 0x80000000, R11, 0x48, !PT ;  /* 0x800000000d197812 */ /* 0x000fc800078e480b */
[----:B------:R-:W-:-:S07]  /*11b0*/  LOP3.LUT R11, R25, R9, RZ, 0xfc, !PT ;  /* 0x00000009190b7212 */ /* 0x000fce00078efcff */
[----:B------:R-:W-:Y:S05]  /*11c0*/  @!P0 BRA `(.L_x_65) ;  /* 0x00000000007c8947 */ /* 0x000fea0003800000 */
[----:B------:R-:W-:Y:S01]  /*11d0*/  IMAD.MOV R9, RZ, RZ, -R7 ;  /* 0x000000ffff097224 */ /* 0x000fe200078e0a07 */
[----:B------:R-:W-:Y:S01]  /*11e0*/  MOV R8, RZ ;  /* 0x000000ff00087202 */ /* 0x000fe20000000f00 */
[----:B------:R-:W-:Y:S01]  /*11f0*/  DMUL.RP R10, R30, R10 ;  /* 0x0000000a1e0a7228 */ /* 0x000fe20000008000 */
[----:B------:R-:W-:-:S04]  /*1200*/  IADD3 R7, PT, PT, -R7, -0x43300000, RZ ;  /* 0xbcd0000007077810 */ /* 0x000fc80007ffe1ff */
[----:B------:R-:W-:-:S05]  /*1210*/  DFMA R8, R26, -R8, R30 ;  /* 0x800000081a08722b */ /* 0x000fca000000001e */
[----:B------:R-:W-:-:S05]  /*1220*/  LOP3.LUT R25, R11, R25, RZ, 0x3c, !PT ;  /* 0x000000190b197212 */ /* 0x000fca00078e3cff */
[----:B------:R-:W-:-:S04]  /*1230*/  FSETP.NEU.AND P0, PT, |R9|, R7, PT ;  /* 0x000000070900720b */ /* 0x000fc80003f0d200 */
[----:B------:R-:W-:Y:S02]  /*1240*/  FSEL R26, R10, R26, !P0 ;  /* 0x0000001a0a1a7208 */ /* 0x000fe40004000000 */
[----:B------:R-:W-:Y:S01]  /*1250*/  FSEL R27, R25, R27, !P0 ;  /* 0x0000001b191b7208 */ /* 0x000fe20004000000 */
[----:B------:R-:W-:Y:S06]  /*1260*/  BRA `(.L_x_65) ;  /* 0x0000000000547947 */ /* 0x000fec0003800000 */
.L_x_64:
[----:B------:R-:W-:-:S14]  /*1270*/  DSETP.NAN.AND P0, PT, R8, R8, PT ;  /* 0x000000080800722a */ /* 0x000fdc0003f08000 */
[----:B------:R-:W-:Y:S05]  /*1280*/  @P0 BRA `(.L_x_66) ;  /* 0x0000000000440947 */ /* 0x000fea0003800000 */
[----:B------:R-:W-:-:S14]  /*1290*/  DSETP.NAN.AND P0, PT, R10, R10, PT ;  /* 0x0000000a0a00722a */ /* 0x000fdc0003f08000 */
[----:B------:R-:W-:Y:S05]  /*12a0*/  @P0 BRA `(.L_x_67) ;  /* 0x0000000000300947 */ /* 0x000fea0003800000 */
[----:B------:R-:W-:Y:S01]  /*12b0*/  ISETP.NE.AND P0, PT, R28, R34, PT ;  /* 0x000000221c00720c */ /* 0x000fe20003f05270 */
[----:B------:R-:W-:Y:S02]  /*12c0*/  IMAD.MOV.U32 R26, RZ, RZ, 0x0 ;  /* 0x00000000ff1a7424 */ /* 0x000fe400078e00ff */
[----:B------:R-:W-:-:S10]  /*12d0*/  IMAD.MOV.U32 R27, RZ, RZ, -0x80000 ;  /* 0xfff80000ff1b7424 */ /* 0x000fd400078e00ff */
[----:B------:R-:W-:Y:S05]  /*12e0*/  @!P0 BRA `(.L_x_65) ;  /* 0x0000000000348947 */ /* 0x000fea0003800000 */
[----:B------:R-:W-:Y:S02]  /*12f0*/  ISETP.NE.AND P0, PT, R28, 0x7ff00000, PT ;  /* 0x7ff000001c00780c */ /* 0x000fe40003f05270 */
[----:B------:R-:W-:Y:S02]  /*1300*/  LOP3.LUT R27, R9, 0x80000000, R11, 0x48, !PT ;  /* 0x80000000091b7812 */ /* 0x000fe400078e480b */
[----:B------:R-:W-:-:S13]  /*1310*/  ISETP.EQ.OR P0, PT, R34, RZ, !P0 ;  /* 0x000000ff2200720c */ /* 0x000fda0004702670 */
[----:B------:R-:W-:Y:S01]  /*1320*/  @P0 LOP3.LUT R7, R27, 0x7ff00000, RZ, 0xfc, !PT ;  /* 0x7ff000001b070812 */ /* 0x000fe200078efcff */
[----:B------:R-:W-:Y:S02]  /*1330*/  @!P0 IMAD.MOV.U32 R26, RZ, RZ, RZ ;  /* 0x000000ffff1a8224 */ /* 0x000fe400078e00ff */
[----:B------:R-:W-:Y:S01]  /*1340*/  @P0 IMAD.MOV.U32 R26, RZ, RZ, RZ ;  /* 0x000000ffff1a0224 */ /* 0x000fe200078e00ff */
[----:B------:R-:W-:Y:S01]  /*1350*/  @P0 MOV R27, R7 ;  /* 0x00000007001b0202 */ /* 0x000fe20000000f00 */
[----:B------:R-:W-:Y:S06]  /*1360*/  BRA `(.L_x_65) ;  /* 0x0000000000147947 */ /* 0x000fec0003800000 */
.L_x_67:
[----:B------:R-:W-:Y:S01]  /*1370*/  LOP3.LUT R27, R11, 0x80000, RZ, 0xfc, !PT ;  /* 0x000800000b1b7812 */ /* 0x000fe200078efcff */
[----:B------:R-:W-:Y:S01]  /*1380*/  IMAD.MOV.U32 R26, RZ, RZ, R10 ;  /* 0x000000ffff1a7224 */ /* 0x000fe200078e000a */
[----:B------:R-:W-:Y:S06]  /*1390*/  BRA `(.L_x_65) ;  /* 0x0000000000087947 */ /* 0x000fec0003800000 */
.L_x_66:
[----:B------:R-:W-:Y:S01]  /*13a0*/  LOP3.LUT R27, R9, 0x80000, RZ, 0xfc, !PT ;  /* 0x00080000091b7812 */ /* 0x000fe200078efcff */
[----:B------:R-:W-:-:S07]  /*13b0*/  IMAD.MOV.U32 R26, RZ, RZ, R8 ;  /* 0x000000ffff1a7224 */ /* 0x000fce00078e0008 */
.L_x_65:
[----:B------:R-:W-:Y:S05]  /*13c0*/  BSYNC.RECONVERGENT B3 ;  /* 0x0000000000037941 */ /* 0x000fea0003800200 */
.L_x_63:
[----:B------:R-:W-:-:S04]  /*13d0*/  IMAD.MOV.U32 R7, RZ, RZ, 0x0 ;  /* 0x00000000ff077424 */ /* 0x000fc800078e00ff */
[----:B------:R-:W-:Y:S05]  /*13e0*/  RET.REL.NODEC R6 `(_Z8simulatePfS_S_jj) ;  /* 0xffffffec06047950 */ /* 0x000fea0003c3ffff */
.L_x_68:
        /* <DEDUP_REMOVED lines=9> */
.L_x_99:


//--------------------- .text._Z12hit_the_drumPfii --------------------------
	.section	.text._Z12hit_the_drumPfii,"ax",@progbits
	.align	128
        .global         _Z12hit_the_drumPfii
        .type           _Z12hit_the_drumPfii,@function
        .size           _Z12hit_the_drumPfii,(.L_x_103 - _Z12hit_the_drumPfii)
        .other          _Z12hit_the_drumPfii,@"STO_CUDA_ENTRY STV_DEFAULT"
_Z12hit_the_drumPfii:
.text._Z12hit_the_drumPfii:
[----:B------:R-:W-:Y:S08]  /*0000*/  LDC R1, c[0x0][0x37c] ;  /* 0x0000df00ff017b82 */ /* 0x000ff00000000800 */
[----:B------:R-:W0:Y:S01]  /*0010*/  LDC.64 R4, c[0x0][0x388] ;  /* 0x0000e200ff047b82 */ /* 0x000e220000000a00 */
[----:B------:R-:W1:Y:S01]  /*0020*/  LDCU.64 UR4, c[0x0][0x358] ;  /* 0x00006b00ff0477ac */ /* 0x000e620008000a00 */
[----:B------:R-:W-:-:S06]  /*0030*/  HFMA2 R7, -RZ, RZ, 1.875, 0 ;  /* 0x3f800000ff077431 */ /* 0x000fcc00000001ff */
[----:B------:R-:W2:Y:S01]  /*0040*/  LDC.64 R2, c[0x0][0x380] ;  /* 0x0000e000ff027b82 */ /* 0x000ea20000000a00 */
[----:B0-----:R-:W-:-:S05]  /*0050*/  LEA R5, R5, R4, 0x2 ;  /* 0x0000000405057211 */ /* 0x001fca00078e10ff */
[----:B--2---:R-:W-:-:S05]  /*0060*/  IMAD.WIDE R2, R5, 0x4, R2 ;  /* 0x0000000405027825 */ /* 0x004fca00078e0202 */
[----:B-1----:R-:W-:Y:S01]  /*0070*/  STG.E desc[UR4][R2.64], R7 ;  /* 0x0000000702007986 */ /* 0x002fe2000c101904 */
[----:B------:R-:W-:Y:S05]  /*0080*/  EXIT ;  /* 0x000000000000794d */ /* 0x000fea0003800000 */
.L_x_69:
        /* <DEDUP_REMOVED lines=15> */
.L_x_103:


//--------------------- .text._Z11matrix_initPfjj --------------------------
	.section	.text._Z11matrix_initPfjj,"ax",@progbits
	.align	128
        .global         _Z11matrix_initPfjj
        .type           _Z11matrix_initPfjj,@function
        .size           _Z11matrix_initPfjj,(.L_x_104 - _Z11matrix_initPfjj)
        .other          _Z11matrix_initPfjj,@"STO_CUDA_ENTRY STV_DEFAULT"
_Z11matrix_initPfjj:
.text._Z11matrix_initPfjj:
        /* <DEDUP_REMOVED lines=15> */
[----:B------:R-:W-:-:S04]  /*00f0*/  VIADDMNMX.U32 R2, R2, R5, R3, PT ;  /* 0x0000000502027246 */ /* 0x000fc80003800003 */
[C---:B------:R-:W-:Y:S01]  /*0100*/  ISETP.GE.U32.AND P0, PT, R2.reuse, 0x3, PT ;  /* 0x000000030200780c */ /* 0x040fe20003f06070 */
[----:B------:R-:W-:-:S05]  /*0110*/  VIADD R4, R2, 0x1 ;  /* 0x0000000102047836 */ /* 0x000fca0000000000 */
[----:B------:R-:W-:-:S07]  /*0120*/  LOP3.LUT R5, R4, 0x3, RZ, 0xc0, !PT ;  /* 0x0000000304057812 */ /* 0x000fce00078ec0ff */
[----:B0-----:R-:W-:Y:S05]  /*0130*/  @!P0 BRA `(.L_x_71) ;  /* 0x0000000400248947 */ /* 0x001fea0003800000 */
[----:B------:R-:W0:Y:S01]  /*0140*/  LDC.64 R2, c[0x0][0x380] ;  /* 0x0000e000ff027b82 */ /* 0x000e220000000a00 */
[----:B------:R-:W-:Y:S01]  /*0150*/  LOP3.LUT R7, R4, 0xfffffffc, RZ, 0xc0, !PT ;  /* 0xfffffffc04077812 */ /* 0x000fe200078ec0ff */
[----:B------:R-:W-:Y:S04]  /*0160*/  BSSY.RELIABLE B0, `(.L_x_72) ;  /* 0x000003b000007945 */ /* 0x000fe80003800100 */
[----:B------:R-:W-:-:S05]  /*0170*/  IMAD.MOV R4, RZ, RZ, -R7 ;  /* 0x000000ffff047224 */ /* 0x000fca00078e0a07 */
[----:B------:R-:W-:Y:S01]  /*0180*/  ISETP.GE.AND P0, PT, R4, RZ, PT ;  /* 0x000000ff0400720c */ /* 0x000fe20003f06270 */
[----:B0-----:R-:W-:-:S03]  /*0190*/  IMAD.WIDE.U32 R2, R0, 0x4, R2 ;  /* 0x0000000400027825 */ /* 0x001fc600078e0002 */
[----:B------:R-:W-:-:S05]  /*01a0*/  IADD3 R2, P1, PT, R2, 0x8, RZ ;  /* 0x0000000802027810 */ /* 0x000fca0007f3e0ff */
[----:B------:R-:W-:-:S04]  /*01b0*/  IMAD.X R3, RZ, RZ, R3, P1 ;  /* 0x000000ffff037224 */ /* 0x000fc800008e0603 */
[----:B------:R-:W-:Y:S05]  /*01c0*/  @P0 BRA `(.L_x_73) ;  /* 0x0000000000d00947 */ /* 0x000fea0003800000 */
[----:B------:R-:W-:Y:S01]  /*01d0*/  IMAD.MOV R6, RZ, RZ, -R4 ;  /* 0x000000ffff067224 */ /* 0x000fe200078e0a04 */
[----:B------:R-:W-:Y:S01]  /*01e0*/  BSSY.RECONVERGENT B2, `(.L_x_74) ;  /* 0x000001c000027945 */ /* 0x000fe20003800200 */
[----:B------:R-:W-:-:S03]  /*01f0*/  PLOP3.LUT P0, PT, PT, PT, PT, 0x80, 0x8 ;  /* 0x000000000008781c */ /* 0x000fc60003f0f070 */
[----:B------:R-:W-:-:S13]  /*0200*/  ISETP.GT.AND P1, PT, R6, 0xc, PT ;  /* 0x0000000c0600780c */ /* 0x000fda0003f24270 */
[----:B------:R-:W-:Y:S05]  /*0210*/  @!P1 BRA `(.L_x_75) ;  /* 0x0000000000609947 */ /* 0x000fea0003800000 */
[----:B------:R-:W-:-:S13]  /*0220*/  PLOP3.LUT P0, PT, PT, PT, PT, 0x8, 0x80 ;  /* 0x000000000080781c */ /* 0x000fda0003f0e170 */
.L_x_76:
[----:B------:R-:W-:Y:S01]  /*0230*/  VIADD R4, R4, 0x10 ;  /* 0x0000001004047836 */ /* 0x000fe20000000000 */
[----:B------:R-:W-:Y:S01]  /*0240*/  IADD3 R6, P2, PT, R2, 0x40, RZ ;  /* 0x0000004002067810 */ /* 0x000fe20007f5e0ff */
[----:B------:R-:W-:Y:S03]  /*0250*/  STG.E desc[UR4][R2.64+-0x8], RZ ;  /* 0xfffff8ff02007986 */ /* 0x000fe6000c101904 */
[----:B------:R-:W-:Y:S01]  /*0260*/  ISETP.GE.AND P1, PT, R4, -0xc, PT ;  /* 0xfffffff40400780c */ /* 0x000fe20003f26270 */
[----:B------:R-:W-:Y:S01]  /*0270*/  STG.E desc[UR4][R2.64+-0x4], RZ ;  /* 0xfffffcff02007986 */ /* 0x000fe2000c101904 */
[----:B------:R-:W-:-:S03]  /*0280*/  IADD3.X R9, PT, PT, RZ, R3, RZ, P2, !PT ;  /* 0x00000003ff097210 */ /* 0x000fc600017fe4ff */
[----:B------:R-:W-:Y:S04]  /*0290*/  STG.E desc[UR4][R2.64], RZ ;  /* 0x000000ff02007986 */ /* 0x000fe8000c101904 */
        /* <DEDUP_REMOVED lines=12> */
[----:B------:R0:W-:Y:S02]  /*0360*/  STG.E desc[UR4][R2.64+0x34], RZ ;  /* 0x000034ff02007986 */ /* 0x0001e4000c101904 */
[----:B0-----:R-:W-:-:S02]  /*0370*/  IMAD.MOV.U32 R2, RZ, RZ, R6 ;  /* 0x000000ffff027224 */ /* 0x001fc400078e0006 */
[----:B------:R-:W-:Y:S01]  /*0380*/  IMAD.MOV.U32 R3, RZ, RZ, R9 ;  /* 0x000000ffff037224 */ /* 0x000fe200078e0009 */
[----:B------:R-:W-:Y:S06]  /*0390*/  @!P1 BRA `(.L_x_76) ;  /* 0xfffffffc00a49947 */ /* 0x000fec000383ffff */
.L_x_75:
[----:B------:R-:W-:Y:S05]  /*03a0*/  BSYNC.RECONVERGENT B2 ;  /* 0x0000000000027941 */ /* 0x000fea0003800200 */
.L_x_74:
[----:B------:R-:W-:Y:S01]  /*03b0*/  IMAD.MOV R6, RZ, RZ, -R4 ;  /* 0x000000ffff067224 */ /* 0x000fe200078e0a04 */
[----:B------:R-:W-:Y:S04]  /*03c0*/  BSSY.RECONVERGENT B2, `(.L_x_77) ;  /* 0x0000011000027945 */ /* 0x000fe80003800200 */
[----:B------:R-:W-:-:S13]  /*03d0*/  ISETP.GT.AND P1, PT, R6, 0x4, PT ;  /* 0x000000040600780c */ /* 0x000fda0003f24270 */
[----:B------:R-:W-:Y:S05]  /*03e0*/  @!P1 BRA `(.L_x_78) ;  /* 0x0000000000389947 */ /* 0x000fea0003800000 */
[----:B------:R-:W-:Y:S01]  /*03f0*/  IADD3 R6, P1, PT, R2, 0x20, RZ ;  /* 0x0000002002067810 */ /* 0x000fe20007f3e0ff */
[----:B------:R-:W-:Y:S01]  /*0400*/  STG.E desc[UR4][R2.64+-0x8], RZ ;  /* 0xfffff8ff02007986 */ /* 0x000fe2000c101904 */
[----:B------:R-:W-:Y:S01]  /*0410*/  PLOP3.LUT P0, PT, PT, PT, PT, 0x8, 0x80 ;  /* 0x000000000080781c */ /* 0x000fe20003f0e170 */
[----:B------:R-:W-:Y:S02]  /*0420*/  VIADD R4, R4, 0x8 ;  /* 0x0000000804047836 */ /* 0x000fe40000000000 */
[----:B------:R-:W-:Y:S01]  /*0430*/  IMAD.X R9, RZ, RZ, R3, P1 ;  /* 0x000000ffff097224 */ /* 0x000fe200008e0603 */
[----:B------:R-:W-:Y:S04]  /*0440*/  STG.E desc[UR4][R2.64+-0x4], RZ ;  /* 0xfffffcff02007986 */ /* 0x000fe8000c101904 */
[----:B------:R-:W-:Y:S04]  /*0450*/  STG.E desc[UR4][R2.64], RZ ;  /* 0x000000ff02007986 */ /* 0x000fe8000c101904 */
[----:B------:R-:W-:Y:S04]  /*0460*/  STG.E desc[UR4][R2.64+0x4], RZ ;  /* 0x000004ff02007986 */ /* 0x000fe8000c101904 */
[----:B------:R-:W-:Y:S04]  /*0470*/  STG.E desc[UR4][R2.64+0x8], RZ ;  /* 0x000008ff02007986 */ /* 0x000fe8000c101904 */
[----:B------:R-:W-:Y:S04]  /*0480*/  STG.E desc[UR4][R2.64+0xc], RZ ;  /* 0x00000cff02007986 */ /* 0x000fe8000c101904 */
[----:B------:R-:W-:Y:S04]  /*0490*/  STG.E desc[UR4][R2.64+0x10], RZ ;  /* 0x000010ff02007986 */ /* 0x000fe8000c101904 */
[----:B------:R0:W-:Y:S02]  /*04a0*/  STG.E desc[UR4][R2.64+0x14], RZ ;  /* 0x000014ff02007986 */ /* 0x0001e4000c101904 */
[----:B0-----:R-:W-:Y:S01]  /*04b0*/  MOV R2, R6 ;  /* 0x0000000600027202 */ /* 0x001fe20000000f00 */
[----:B------:R-:W-:-:S07]  /*04c0*/  IMAD.MOV.U32 R3, RZ, RZ, R9 ;  /* 0x000000ffff037224 */ /* 0x000fce00078e0009 */
.L_x_78:
[----:B------:R-:W-:Y:S05]  /*04d0*/  BSYNC.RECONVERGENT B2 ;  /* 0x0000000000027941 */ /* 0x000fea0003800200 */
.L_x_77:
[----:B------:R-:W-:-:S13]  /*04e0*/  ISETP.NE.OR P0, PT, R4, RZ, P0 ;  /* 0x000000ff0400720c */ /* 0x000fda0000705670 */
[----:B------:R-:W-:Y:S05]  /*04f0*/  @!P0 BREAK.RELIABLE B0 ;  /* 0x0000000000008942 */ /* 0x000fea0003800100 */
[----:B------:R-:W-:Y:S05]  /*0500*/  @!P0 BRA `(.L_x_71) ;  /* 0x0000000000308947 */ /* 0x000fea0003800000 */
.L_x_73:
[----:B------:R-:W-:Y:S05]  /*0510*/  BSYNC.RELIABLE B0 ;  /* 0x0000000000007941 */ /* 0x000fea0003800100 */
.L_x_72:
[----:B------:R-:W-:Y:S01]  /*0520*/  VIADD R4, R4, 0x4 ;  /* 0x0000000404047836 */ /* 0x000fe20000000000 */
[----:B------:R-:W-:Y:S01]  /*0530*/  IADD3 R6, P1, PT, R2, 0x10, RZ ;  /* 0x0000001002067810 */ /* 0x000fe20007f3e0ff */
[----:B------:R-:W-:Y:S03]  /*0540*/  STG.E desc[UR4][R2.64+-0x8], RZ ;  /* 0xfffff8ff02007986 */ /* 0x000fe6000c101904 */
[----:B------:R-:W-:Y:S01]  /*0550*/  ISETP.NE.AND P0, PT, R4, RZ, PT ;  /* 0x000000ff0400720c */ /* 0x000fe20003f05270 */
[----:B------:R-:W-:Y:S01]  /*0560*/  IMAD.X R9, RZ, RZ, R3, P1 ;  /* 0x000000ffff097224 */ /* 0x000fe200008e0603 */
[----:B------:R-:W-:Y:S04]  /*0570*/  STG.E desc[UR4][R2.64+-0x4], RZ ;  /* 0xfffffcff02007986 */ /* 0x000fe8000c101904 */
[----:B------:R-:W-:Y:S04]  /*0580*/  STG.E desc[UR4][R2.64], RZ ;  /* 0x000000ff02007986 */ /* 0x000fe8000c101904 */
[----:B------:R0:W-:Y:S02]  /*0590*/  STG.E desc[UR4][R2.64+0x4], RZ ;  /* 0x000004ff02007986 */ /* 0x0001e4000c101904 */
[----:B0-----:R-:W-:-:S02]  /*05a0*/  IMAD.MOV.U32 R2, RZ, RZ, R6 ;  /* 0x000000ffff027224 */ /* 0x001fc400078e0006 */
[----:B------:R-:W-:Y:S01]  /*05b0*/  IMAD.MOV.U32 R3, RZ, RZ, R9 ;  /* 0x000000ffff037224 */ /* 0x000fe200078e0009 */
[----:B------:R-:W-:Y:S06]  /*05c0*/  @P0 BRA `(.L_x_72) ;  /* 0xfffffffc00d40947 */ /* 0x000fec000383ffff */
.L_x_71:
[----:B------:R-:W-:Y:S05]  /*05d0*/  BSYNC.RECONVERGENT B1 ;  /* 0x0000000000017941 */ /* 0x000fea0003800200 */
.L_x_70:
[----:B------:R-:W-:Y:S05]  /*05e0*/  WARPSYNC.ALL ;  /* 0x0000000000007948 */ /* 0x000fea0003800000 */
[----:B------:R-:W-:-:S13]  /*05f0*/  ISETP.NE.AND P0, PT, R5, RZ, PT ;  /* 0x000000ff0500720c */ /* 0x000fda0003f05270 */
[----:B------:R-:W-:Y:S05]  /*0600*/  @!P0 EXIT ;  /* 0x000000000000894d */ /* 0x000fea0003800000 */
[----:B------:R-:W0:Y:S01]  /*0610*/  LDC.64 R2, c[0x0][0x380] ;  /* 0x0000e000ff027b82 */ /* 0x000e220000000a00 */
[----:B------:R-:W-:Y:S01]  /*0620*/  IADD3 R7, PT, PT, R0, R7, RZ ;  /* 0x0000000700077210 */ /* 0x000fe20007ffe0ff */
[----:B------:R-:W-:-:S04]  /*0630*/  IMAD.MOV R5, RZ, RZ, -R5 ;  /* 0x000000ffff057224 */ /* 0x000fc800078e0a05 */
[----:B0-----:R-:W-:-:S07]  /*0640*/  IMAD.WIDE.U32 R2, R7, 0x4, R2 ;  /* 0x0000000407027825 */ /* 0x001fce00078e0002 */
.L_x_79:
[----:B------:R-:W-:Y:S01]  /*0650*/  VIADD R5, R5, 0x1 ;  /* 0x0000000105057836 */ /* 0x000fe20000000000 */
[----:B------:R0:W-:Y:S04]  /*0660*/  STG.E desc[UR4][R2.64], RZ ;  /* 0x000000ff02007986 */ /* 0x0001e8000c101904 */
[----:B------:R-:W-:Y:S02]  /*0670*/  ISETP.NE.AND P0, PT, R5, RZ, PT ;  /* 0x000000ff0500720c */ /* 0x000fe40003f05270 */
[----:B0-----:R-:W-:-:S05]  /*0680*/  IADD3 R2, P1, PT, R2, 0x4, RZ ;  /* 0x0000000402027810 */ /* 0x001fca0007f3e0ff */
[----:B------:R-:W-:-:S06]  /*0690*/  IMAD.X R3, RZ, RZ, R3, P1 ;  /* 0x000000ffff037224 */ /* 0x000fcc00008e0603 */
[----:B------:R-:W-:Y:S05]  /*06a0*/  @P0 BRA `(.L_x_79) ;  /* 0xfffffffc00e80947 */ /* 0x000fea000383ffff */
[----:B------:R-:W-:Y:S05]  /*06b0*/  EXIT ;  /* 0x000000000000794d */ /* 0x000fea0003800000 */
.L_x_80:
        /* <DEDUP_REMOVED lines=12> */
.L_x_104:


//--------------------- .nv.shared.reserved.0     --------------------------
	.section	.nv.shared.reserved.0,"aw",@nobits
	.weak		__nv_reservedSMEM_offset_0_alias
	.size		__nv_reservedSMEM_offset_0_alias, 0, 64
	.other		__nv_reservedSMEM_offset_0_alias,@"STO_CUDA_RESERVED_SHARED STV_DEFAULT"
__nv_reservedSMEM_offset_0_alias:
	.zero		0
	.zero		64


//--------------------- .nv.constant0._Z16simulate_cornersPfjj --------------------------
	.section	.nv.constant0._Z16simulate_cornersPfjj,"a",@progbits
	.sectionflags	@""
	.align	4
.nv.constant0._Z16simulate_cornersPfjj:
	.zero		912


//--------------------- .nv.constant0._Z14simulate_sidesPfjj --------------------------
	.section	.nv.constant0._Z14simulate_sidesPfjj,"a",@progbits
	.sectionflags	@""
	.align	4
.nv.constant0._Z14simulate_sidesPfjj:
	.zero		912


//--------------------- .nv.constant0._Z8simulatePfS_S_jj --------------------------
	.section	.nv.constant0._Z8simulatePfS_S_jj,"a",@progbits
	.sectionflags	@""
	.align	4
.nv.constant0._Z8simulatePfS_S_jj:
	.zero		928


//--------------------- .nv.constant0._Z12hit_the_drumPfii --------------------------
	.section	.nv.constant0._Z12hit_the_drumPfii,"a",@progbits
	.sectionflags	@""
	.align	4
.nv.constant0._Z12hit_the_drumPfii:
	.zero		912


//--------------------- .nv.constant0._Z11matrix_initPfjj --------------------------
	.section	.nv.constant0._Z11matrix_initPfjj,"a",@progbits
	.sectionflags	@""
	.align	4
.nv.constant0._Z11matrix_initPfjj:
	.zero		912


//--------------------- SYMBOLS --------------------------

	.type		.nv.reservedSmem.offset0,@object
	.size		.nv.reservedSmem.offset0,0x4
